//
// Generated by NVIDIA NVVM Compiler
//
// Compiler Build ID: CL-36424714
// Cuda compilation tools, release 13.0, V13.0.88
// Based on NVVM 20.0.0
//

.version 9.0
.target sm_100
.address_size 64

	// .globl	_Z14QKDotAndScalarPfS_S_ifi

.visible .entry _Z14QKDotAndScalarPfS_S_ifi(
	.param .u64 .ptr .align 1 _Z14QKDotAndScalarPfS_S_ifi_param_0,
	.param .u64 .ptr .align 1 _Z14QKDotAndScalarPfS_S_ifi_param_1,
	.param .u64 .ptr .align 1 _Z14QKDotAndScalarPfS_S_ifi_param_2,
	.param .u32 _Z14QKDotAndScalarPfS_S_ifi_param_3,
	.param .f32 _Z14QKDotAndScalarPfS_S_ifi_param_4,
	.param .u32 _Z14QKDotAndScalarPfS_S_ifi_param_5
)
{
	.reg .pred 	%p<11>;
	.reg .b32 	%r<48>;
	.reg .b32 	%f<114>;
	.reg .b64 	%rd<43>;

	ld.param.u64 	%rd11, [_Z14QKDotAndScalarPfS_S_ifi_param_0];
	ld.param.u64 	%rd12, [_Z14QKDotAndScalarPfS_S_ifi_param_1];
	ld.param.u64 	%rd10, [_Z14QKDotAndScalarPfS_S_ifi_param_2];
	ld.param.u32 	%r25, [_Z14QKDotAndScalarPfS_S_ifi_param_3];
	ld.param.f32 	%f14, [_Z14QKDotAndScalarPfS_S_ifi_param_4];
	ld.param.u32 	%r26, [_Z14QKDotAndScalarPfS_S_ifi_param_5];
	cvta.to.global.u64 	%rd1, %rd12;
	cvta.to.global.u64 	%rd2, %rd11;
	mov.u32 	%r27, %ctaid.y;
	mov.u32 	%r28, %ntid.y;
	mov.u32 	%r29, %tid.y;
	mad.lo.s32 	%r1, %r27, %r28, %r29;
	mov.u32 	%r30, %ctaid.x;
	mov.u32 	%r31, %ntid.x;
	mov.u32 	%r32, %tid.x;
	mad.lo.s32 	%r2, %r30, %r31, %r32;
	max.s32 	%r33, %r1, %r2;
	setp.ge.s32 	%p1, %r33, %r26;
	@%p1 bra 	$L__BB0_15;
	setp.lt.s32 	%p2, %r25, 1;
	mov.f32 	%f113, 0f00000000;
	@%p2 bra 	$L__BB0_14;
	mul.lo.s32 	%r3, %r25, %r1;
	mul.lo.s32 	%r4, %r25, %r2;
	and.b32  	%r5, %r25, 15;
	setp.lt.u32 	%p3, %r25, 16;
	mov.f32 	%f113, 0f00000000;
	mov.b32 	%r44, 0;
	@%p3 bra 	$L__BB0_5;
	and.b32  	%r44, %r25, 2147483632;
	neg.s32 	%r42, %r44;
	mul.wide.u32 	%rd13, %r3, 4;
	add.s64 	%rd14, %rd13, %rd2;
	add.s64 	%rd41, %rd14, 32;
	add.s64 	%rd4, %rd1, 32;
	mov.f32 	%f113, 0f00000000;
	mov.u32 	%r41, %r4;
$L__BB0_4:
	.pragma "nounroll";
	mul.wide.s32 	%rd15, %r41, 4;
	add.s64 	%rd16, %rd4, %rd15;
	ld.global.f32 	%f19, [%rd41+-32];
	ld.global.f32 	%f20, [%rd16+-32];
	fma.rn.f32 	%f21, %f19, %f20, %f113;
	ld.global.f32 	%f22, [%rd41+-28];
	ld.global.f32 	%f23, [%rd16+-28];
	fma.rn.f32 	%f24, %f22, %f23, %f21;
	ld.global.f32 	%f25, [%rd41+-24];
	ld.global.f32 	%f26, [%rd16+-24];
	fma.rn.f32 	%f27, %f25, %f26, %f24;
	ld.global.f32 	%f28, [%rd41+-20];
	ld.global.f32 	%f29, [%rd16+-20];
	fma.rn.f32 	%f30, %f28, %f29, %f27;
	ld.global.f32 	%f31, [%rd41+-16];
	ld.global.f32 	%f32, [%rd16+-16];
	fma.rn.f32 	%f33, %f31, %f32, %f30;
	ld.global.f32 	%f34, [%rd41+-12];
	ld.global.f32 	%f35, [%rd16+-12];
	fma.rn.f32 	%f36, %f34, %f35, %f33;
	ld.global.f32 	%f37, [%rd41+-8];
	ld.global.f32 	%f38, [%rd16+-8];
	fma.rn.f32 	%f39, %f37, %f38, %f36;
	ld.global.f32 	%f40, [%rd41+-4];
	ld.global.f32 	%f41, [%rd16+-4];
	fma.rn.f32 	%f42, %f40, %f41, %f39;
	ld.global.f32 	%f43, [%rd41];
	ld.global.f32 	%f44, [%rd16];
	fma.rn.f32 	%f45, %f43, %f44, %f42;
	ld.global.f32 	%f46, [%rd41+4];
	ld.global.f32 	%f47, [%rd16+4];
	fma.rn.f32 	%f48, %f46, %f47, %f45;
	ld.global.f32 	%f49, [%rd41+8];
	ld.global.f32 	%f50, [%rd16+8];
	fma.rn.f32 	%f51, %f49, %f50, %f48;
	ld.global.f32 	%f52, [%rd41+12];
	ld.global.f32 	%f53, [%rd16+12];
	fma.rn.f32 	%f54, %f52, %f53, %f51;
	ld.global.f32 	%f55, [%rd41+16];
	ld.global.f32 	%f56, [%rd16+16];
	fma.rn.f32 	%f57, %f55, %f56, %f54;
	ld.global.f32 	%f58, [%rd41+20];
	ld.global.f32 	%f59, [%rd16+20];
	fma.rn.f32 	%f60, %f58, %f59, %f57;
	ld.global.f32 	%f61, [%rd41+24];
	ld.global.f32 	%f62, [%rd16+24];
	fma.rn.f32 	%f63, %f61, %f62, %f60;
	ld.global.f32 	%f64, [%rd41+28];
	ld.global.f32 	%f65, [%rd16+28];
	fma.rn.f32 	%f113, %f64, %f65, %f63;
	add.s32 	%r42, %r42, 16;
	add.s64 	%rd41, %rd41, 64;
	add.s32 	%r41, %r41, 16;
	setp.ne.s32 	%p4, %r42, 0;
	@%p4 bra 	$L__BB0_4;
$L__BB0_5:
	setp.eq.s32 	%p5, %r5, 0;
	@%p5 bra 	$L__BB0_14;
	and.b32  	%r13, %r25, 7;
	setp.lt.u32 	%p6, %r5, 8;
	@%p6 bra 	$L__BB0_8;
	add.s32 	%r35, %r44, %r3;
	mul.wide.u32 	%rd17, %r35, 4;
	add.s64 	%rd18, %rd2, %rd17;
	ld.global.f32 	%f67, [%rd18];
	add.s32 	%r36, %r44, %r4;
	mul.wide.s32 	%rd19, %r36, 4;
	add.s64 	%rd20, %rd1, %rd19;
	ld.global.f32 	%f68, [%rd20];
	fma.rn.f32 	%f69, %f67, %f68, %f113;
	cvt.u64.u32 	%rd21, %r3;
	cvt.u64.u32 	%rd22, %r44;
	add.s64 	%rd23, %rd22, %rd21;
	shl.b64 	%rd24, %rd23, 2;
	add.s64 	%rd25, %rd2, %rd24;
	ld.global.f32 	%f70, [%rd25+4];
	ld.global.f32 	%f71, [%rd20+4];
	fma.rn.f32 	%f72, %f70, %f71, %f69;
	ld.global.f32 	%f73, [%rd25+8];
	ld.global.f32 	%f74, [%rd20+8];
	fma.rn.f32 	%f75, %f73, %f74, %f72;
	ld.global.f32 	%f76, [%rd25+12];
	ld.global.f32 	%f77, [%rd20+12];
	fma.rn.f32 	%f78, %f76, %f77, %f75;
	ld.global.f32 	%f79, [%rd25+16];
	ld.global.f32 	%f80, [%rd20+16];
	fma.rn.f32 	%f81, %f79, %f80, %f78;
	ld.global.f32 	%f82, [%rd25+20];
	ld.global.f32 	%f83, [%rd20+20];
	fma.rn.f32 	%f84, %f82, %f83, %f81;
	ld.global.f32 	%f85, [%rd25+24];
	ld.global.f32 	%f86, [%rd20+24];
	fma.rn.f32 	%f87, %f85, %f86, %f84;
	ld.global.f32 	%f88, [%rd25+28];
	ld.global.f32 	%f89, [%rd20+28];
	fma.rn.f32 	%f113, %f88, %f89, %f87;
	add.s32 	%r44, %r44, 8;
$L__BB0_8:
	setp.eq.s32 	%p7, %r13, 0;
	@%p7 bra 	$L__BB0_14;
	and.b32  	%r16, %r25, 3;
	setp.lt.u32 	%p8, %r13, 4;
	@%p8 bra 	$L__BB0_11;
	add.s32 	%r37, %r44, %r3;
	mul.wide.u32 	%rd26, %r37, 4;
	add.s64 	%rd27, %rd2, %rd26;
	ld.global.f32 	%f91, [%rd27];
	add.s32 	%r38, %r44, %r4;
	mul.wide.s32 	%rd28, %r38, 4;
	add.s64 	%rd29, %rd1, %rd28;
	ld.global.f32 	%f92, [%rd29];
	fma.rn.f32 	%f93, %f91, %f92, %f113;
	cvt.u64.u32 	%rd30, %r3;
	cvt.u64.u32 	%rd31, %r44;
	add.s64 	%rd32, %rd31, %rd30;
	shl.b64 	%rd33, %rd32, 2;
	add.s64 	%rd34, %rd2, %rd33;
	ld.global.f32 	%f94, [%rd34+4];
	ld.global.f32 	%f95, [%rd29+4];
	fma.rn.f32 	%f96, %f94, %f95, %f93;
	ld.global.f32 	%f97, [%rd34+8];
	ld.global.f32 	%f98, [%rd29+8];
	fma.rn.f32 	%f99, %f97, %f98, %f96;
	ld.global.f32 	%f100, [%rd34+12];
	ld.global.f32 	%f101, [%rd29+12];
	fma.rn.f32 	%f113, %f100, %f101, %f99;
	add.s32 	%r44, %r44, 4;
$L__BB0_11:
	setp.eq.s32 	%p9, %r16, 0;
	@%p9 bra 	$L__BB0_14;
	add.s32 	%r47, %r44, %r4;
	add.s32 	%r39, %r44, %r3;
	mul.wide.u32 	%rd35, %r39, 4;
	add.s64 	%rd42, %rd2, %rd35;
	neg.s32 	%r46, %r16;
$L__BB0_13:
	.pragma "nounroll";
	mul.wide.s32 	%rd36, %r47, 4;
	add.s64 	%rd37, %rd1, %rd36;
	ld.global.f32 	%f102, [%rd42];
	ld.global.f32 	%f103, [%rd37];
	fma.rn.f32 	%f113, %f102, %f103, %f113;
	add.s32 	%r47, %r47, 1;
	add.s64 	%rd42, %rd42, 4;
	add.s32 	%r46, %r46, 1;
	setp.ne.s32 	%p10, %r46, 0;
	@%p10 bra 	$L__BB0_13;
$L__BB0_14:
	mul.f32 	%f104, %f14, %f113;
	mad.lo.s32 	%r40, %r26, %r1, %r2;
	cvta.to.global.u64 	%rd38, %rd10;
	mul.wide.s32 	%rd39, %r40, 4;
	add.s64 	%rd40, %rd38, %rd39;
	st.global.f32 	[%rd40], %f104;
$L__BB0_15:
	ret;

}
	// .globl	_Z6RowMaxPfS_ii
.visible .entry _Z6RowMaxPfS_ii(
	.param .u64 .ptr .align 1 _Z6RowMaxPfS_ii_param_0,
	.param .u64 .ptr .align 1 _Z6RowMaxPfS_ii_param_1,
	.param .u32 _Z6RowMaxPfS_ii_param_2,
	.param .u32 _Z6RowMaxPfS_ii_param_3
)
{
	.reg .pred 	%p<40>;
	.reg .b32 	%r<38>;
	.reg .b32 	%f<83>;
	.reg .b64 	%rd<16>;

	ld.param.u64 	%rd4, [_Z6RowMaxPfS_ii_param_0];
	ld.param.u64 	%rd3, [_Z6RowMaxPfS_ii_param_1];
	ld.param.u32 	%r24, [_Z6RowMaxPfS_ii_param_2];
	ld.param.u32 	%r23, [_Z6RowMaxPfS_ii_param_3];
	cvta.to.global.u64 	%rd1, %rd4;
	mov.u32 	%r25, %ctaid.x;
	mov.u32 	%r26, %ntid.x;
	mov.u32 	%r27, %tid.x;
	mad.lo.s32 	%r1, %r25, %r26, %r27;
	setp.ge.s32 	%p1, %r1, %r24;
	@%p1 bra 	$L__BB1_15;
	setp.lt.s32 	%p2, %r23, 1;
	mov.f32 	%f82, 0fFF7FFFFF;
	@%p2 bra 	$L__BB1_14;
	mul.lo.s32 	%r2, %r23, %r1;
	and.b32  	%r3, %r23, 15;
	setp.lt.u32 	%p3, %r23, 16;
	mov.f32 	%f82, 0fFF7FFFFF;
	mov.b32 	%r34, 0;
	@%p3 bra 	$L__BB1_5;
	and.b32  	%r34, %r23, 2147483632;
	neg.s32 	%r32, %r34;
	add.s64 	%rd2, %rd1, 32;
	mov.f32 	%f82, 0fFF7FFFFF;
	mov.u32 	%r31, %r2;
$L__BB1_4:
	.pragma "nounroll";
	mul.wide.s32 	%rd5, %r31, 4;
	add.s64 	%rd6, %rd2, %rd5;
	ld.global.f32 	%f18, [%rd6+-32];
	setp.gt.f32 	%p4, %f82, %f18;
	selp.f32 	%f19, %f82, %f18, %p4;
	ld.global.f32 	%f20, [%rd6+-28];
	setp.gt.f32 	%p5, %f19, %f20;
	selp.f32 	%f21, %f19, %f20, %p5;
	ld.global.f32 	%f22, [%rd6+-24];
	setp.gt.f32 	%p6, %f21, %f22;
	selp.f32 	%f23, %f21, %f22, %p6;
	ld.global.f32 	%f24, [%rd6+-20];
	setp.gt.f32 	%p7, %f23, %f24;
	selp.f32 	%f25, %f23, %f24, %p7;
	ld.global.f32 	%f26, [%rd6+-16];
	setp.gt.f32 	%p8, %f25, %f26;
	selp.f32 	%f27, %f25, %f26, %p8;
	ld.global.f32 	%f28, [%rd6+-12];
	setp.gt.f32 	%p9, %f27, %f28;
	selp.f32 	%f29, %f27, %f28, %p9;
	ld.global.f32 	%f30, [%rd6+-8];
	setp.gt.f32 	%p10, %f29, %f30;
	selp.f32 	%f31, %f29, %f30, %p10;
	ld.global.f32 	%f32, [%rd6+-4];
	setp.gt.f32 	%p11, %f31, %f32;
	selp.f32 	%f33, %f31, %f32, %p11;
	ld.global.f32 	%f34, [%rd6];
	setp.gt.f32 	%p12, %f33, %f34;
	selp.f32 	%f35, %f33, %f34, %p12;
	ld.global.f32 	%f36, [%rd6+4];
	setp.gt.f32 	%p13, %f35, %f36;
	selp.f32 	%f37, %f35, %f36, %p13;
	ld.global.f32 	%f38, [%rd6+8];
	setp.gt.f32 	%p14, %f37, %f38;
	selp.f32 	%f39, %f37, %f38, %p14;
	ld.global.f32 	%f40, [%rd6+12];
	setp.gt.f32 	%p15, %f39, %f40;
	selp.f32 	%f41, %f39, %f40, %p15;
	ld.global.f32 	%f42, [%rd6+16];
	setp.gt.f32 	%p16, %f41, %f42;
	selp.f32 	%f43, %f41, %f42, %p16;
	ld.global.f32 	%f44, [%rd6+20];
	setp.gt.f32 	%p17, %f43, %f44;
	selp.f32 	%f45, %f43, %f44, %p17;
	ld.global.f32 	%f46, [%rd6+24];
	setp.gt.f32 	%p18, %f45, %f46;
	selp.f32 	%f47, %f45, %f46, %p18;
	ld.global.f32 	%f48, [%rd6+28];
	setp.gt.f32 	%p19, %f47, %f48;
	selp.f32 	%f82, %f47, %f48, %p19;
	add.s32 	%r32, %r32, 16;
	add.s32 	%r31, %r31, 16;
	setp.ne.s32 	%p20, %r32, 0;
	@%p20 bra 	$L__BB1_4;
$L__BB1_5:
	setp.eq.s32 	%p21, %r3, 0;
	@%p21 bra 	$L__BB1_14;
	and.b32  	%r11, %r23, 7;
	setp.lt.u32 	%p22, %r3, 8;
	@%p22 bra 	$L__BB1_8;
	add.s32 	%r29, %r34, %r2;
	mul.wide.s32 	%rd7, %r29, 4;
	add.s64 	%rd8, %rd1, %rd7;
	ld.global.f32 	%f50, [%rd8];
	setp.gt.f32 	%p23, %f82, %f50;
	selp.f32 	%f51, %f82, %f50, %p23;
	ld.global.f32 	%f52, [%rd8+4];
	setp.gt.f32 	%p24, %f51, %f52;
	selp.f32 	%f53, %f51, %f52, %p24;
	ld.global.f32 	%f54, [%rd8+8];
	setp.gt.f32 	%p25, %f53, %f54;
	selp.f32 	%f55, %f53, %f54, %p25;
	ld.global.f32 	%f56, [%rd8+12];
	setp.gt.f32 	%p26, %f55, %f56;
	selp.f32 	%f57, %f55, %f56, %p26;
	ld.global.f32 	%f58, [%rd8+16];
	setp.gt.f32 	%p27, %f57, %f58;
	selp.f32 	%f59, %f57, %f58, %p27;
	ld.global.f32 	%f60, [%rd8+20];
	setp.gt.f32 	%p28, %f59, %f60;
	selp.f32 	%f61, %f59, %f60, %p28;
	ld.global.f32 	%f62, [%rd8+24];
	setp.gt.f32 	%p29, %f61, %f62;
	selp.f32 	%f63, %f61, %f62, %p29;
	ld.global.f32 	%f64, [%rd8+28];
	setp.gt.f32 	%p30, %f63, %f64;
	selp.f32 	%f82, %f63, %f64, %p30;
	add.s32 	%r34, %r34, 8;
$L__BB1_8:
	setp.eq.s32 	%p31, %r11, 0;
	@%p31 bra 	$L__BB1_14;
	and.b32  	%r14, %r23, 3;
	setp.lt.u32 	%p32, %r11, 4;
	@%p32 bra 	$L__BB1_11;
	add.s32 	%r30, %r34, %r2;
	mul.wide.s32 	%rd9, %r30, 4;
	add.s64 	%rd10, %rd1, %rd9;
	ld.global.f32 	%f66, [%rd10];
	setp.gt.f32 	%p33, %f82, %f66;
	selp.f32 	%f67, %f82, %f66, %p33;
	ld.global.f32 	%f68, [%rd10+4];
	setp.gt.f32 	%p34, %f67, %f68;
	selp.f32 	%f69, %f67, %f68, %p34;
	ld.global.f32 	%f70, [%rd10+8];
	setp.gt.f32 	%p35, %f69, %f70;
	selp.f32 	%f71, %f69, %f70, %p35;
	ld.global.f32 	%f72, [%rd10+12];
	setp.gt.f32 	%p36, %f71, %f72;
	selp.f32 	%f82, %f71, %f72, %p36;
	add.s32 	%r34, %r34, 4;
$L__BB1_11:
	setp.eq.s32 	%p37, %r14, 0;
	@%p37 bra 	$L__BB1_14;
	add.s32 	%r37, %r34, %r2;
	neg.s32 	%r36, %r14;
$L__BB1_13:
	.pragma "nounroll";
	mul.wide.s32 	%rd11, %r37, 4;
	add.s64 	%rd12, %rd1, %rd11;
	ld.global.f32 	%f73, [%rd12];
	setp.gt.f32 	%p38, %f82, %f73;
	selp.f32 	%f82, %f82, %f73, %p38;
	add.s32 	%r37, %r37, 1;
	add.s32 	%r36, %r36, 1;
	setp.ne.s32 	%p39, %r36, 0;
	@%p39 bra 	$L__BB1_13;
$L__BB1_14:
	cvta.to.global.u64 	%rd13, %rd3;
	mul.wide.s32 	%rd14, %r1, 4;
	add.s64 	%rd15, %rd13, %rd14;
	st.global.f32 	[%rd15], %f82;
$L__BB1_15:
	ret;

}
	// .globl	_Z14MinusMaxAndExpPfS_S_ii
.visible .entry _Z14MinusMaxAndExpPfS_S_ii(
	.param .u64 .ptr .align 1 _Z14MinusMaxAndExpPfS_S_ii_param_0,
	.param .u64 .ptr .align 1 _Z14MinusMaxAndExpPfS_S_ii_param_1,
	.param .u64 .ptr .align 1 _Z14MinusMaxAndExpPfS_S_ii_param_2,
	.param .u32 _Z14MinusMaxAndExpPfS_S_ii_param_3,
	.param .u32 _Z14MinusMaxAndExpPfS_S_ii_param_4
)
{
	.reg .pred 	%p<4>;
	.reg .b32 	%r<14>;
	.reg .b32 	%f<16>;
	.reg .b64 	%rd<12>;

	ld.param.u64 	%rd1, [_Z14MinusMaxAndExpPfS_S_ii_param_0];
	ld.param.u64 	%rd2, [_Z14MinusMaxAndExpPfS_S_ii_param_1];
	ld.param.u64 	%rd3, [_Z14MinusMaxAndExpPfS_S_ii_param_2];
	ld.param.u32 	%r4, [_Z14MinusMaxAndExpPfS_S_ii_param_3];
	ld.param.u32 	%r3, [_Z14MinusMaxAndExpPfS_S_ii_param_4];
	mov.u32 	%r5, %ctaid.x;
	mov.u32 	%r6, %ntid.x;
	mov.u32 	%r7, %tid.x;
	mad.lo.s32 	%r1, %r5, %r6, %r7;
	mov.u32 	%r8, %ctaid.y;
	mov.u32 	%r9, %ntid.y;
	mov.u32 	%r10, %tid.y;
	mad.lo.s32 	%r2, %r8, %r9, %r10;
	setp.ge.s32 	%p1, %r2, %r4;
	setp.ge.s32 	%p2, %r1, %r3;
	or.pred  	%p3, %p1, %p2;
	@%p3 bra 	$L__BB2_2;
	cvta.to.global.u64 	%rd4, %rd1;
	cvta.to.global.u64 	%rd5, %rd3;
	cvta.to.global.u64 	%rd6, %rd2;
	mad.lo.s32 	%r11, %r3, %r2, %r1;
	mul.wide.s32 	%rd7, %r11, 4;
	add.s64 	%rd8, %rd4, %rd7;
	ld.global.f32 	%f1, [%rd8];
	mul.wide.u32 	%rd9, %r2, 4;
	add.s64 	%rd10, %rd5, %rd9;
	ld.global.f32 	%f2, [%rd10];
	sub.f32 	%f3, %f1, %f2;
	fma.rn.f32 	%f4, %f3, 0f3BBB989D, 0f3F000000;
	cvt.sat.f32.f32 	%f5, %f4;
	mov.f32 	%f6, 0f4B400001;
	mov.f32 	%f7, 0f437C0000;
	fma.rm.f32 	%f8, %f5, %f7, %f6;
	add.f32 	%f9, %f8, 0fCB40007F;
	neg.f32 	%f10, %f9;
	fma.rn.f32 	%f11, %f3, 0f3FB8AA3B, %f10;
	fma.rn.f32 	%f12, %f3, 0f32A57060, %f11;
	mov.b32 	%r12, %f8;
	shl.b32 	%r13, %r12, 23;
	mov.b32 	%f13, %r13;
	ex2.approx.ftz.f32 	%f14, %f12;
	mul.f32 	%f15, %f14, %f13;
	add.s64 	%rd11, %rd6, %rd7;
	st.global.f32 	[%rd11], %f15;
$L__BB2_2:
	ret;

}
	// .globl	_Z6RowSumPfS_ii
.visible .entry _Z6RowSumPfS_ii(
	.param .u64 .ptr .align 1 _Z6RowSumPfS_ii_param_0,
	.param .u64 .ptr .align 1 _Z6RowSumPfS_ii_param_1,
	.param .u32 _Z6RowSumPfS_ii_param_2,
	.param .u32 _Z6RowSumPfS_ii_param_3
)
{
	.reg .pred 	%p<11>;
	.reg .b32 	%r<38>;
	.reg .b32 	%f<83>;
	.reg .b64 	%rd<16>;

	ld.param.u64 	%rd4, [_Z6RowSumPfS_ii_param_0];
	ld.param.u64 	%rd3, [_Z6RowSumPfS_ii_param_1];
	ld.param.u32 	%r24, [_Z6RowSumPfS_ii_param_2];
	ld.param.u32 	%r23, [_Z6RowSumPfS_ii_param_3];
	cvta.to.global.u64 	%rd1, %rd4;
	mov.u32 	%r25, %ctaid.x;
	mov.u32 	%r26, %ntid.x;
	mov.u32 	%r27, %tid.x;
	mad.lo.s32 	%r1, %r25, %r26, %r27;
	setp.ge.s32 	%p1, %r1, %r24;
	@%p1 bra 	$L__BB3_15;
	setp.lt.s32 	%p2, %r23, 1;
	mov.f32 	%f82, 0f00000000;
	@%p2 bra 	$L__BB3_14;
	mul.lo.s32 	%r2, %r23, %r1;
	and.b32  	%r3, %r23, 15;
	setp.lt.u32 	%p3, %r23, 16;
	mov.f32 	%f82, 0f00000000;
	mov.b32 	%r34, 0;
	@%p3 bra 	$L__BB3_5;
	and.b32  	%r34, %r23, 2147483632;
	neg.s32 	%r32, %r34;
	add.s64 	%rd2, %rd1, 32;
	mov.f32 	%f82, 0f00000000;
	mov.u32 	%r31, %r2;
$L__BB3_4:
	.pragma "nounroll";
	mul.wide.s32 	%rd5, %r31, 4;
	add.s64 	%rd6, %rd2, %rd5;
	ld.global.f32 	%f18, [%rd6+-32];
	add.f32 	%f19, %f82, %f18;
	ld.global.f32 	%f20, [%rd6+-28];
	add.f32 	%f21, %f19, %f20;
	ld.global.f32 	%f22, [%rd6+-24];
	add.f32 	%f23, %f21, %f22;
	ld.global.f32 	%f24, [%rd6+-20];
	add.f32 	%f25, %f23, %f24;
	ld.global.f32 	%f26, [%rd6+-16];
	add.f32 	%f27, %f25, %f26;
	ld.global.f32 	%f28, [%rd6+-12];
	add.f32 	%f29, %f27, %f28;
	ld.global.f32 	%f30, [%rd6+-8];
	add.f32 	%f31, %f29, %f30;
	ld.global.f32 	%f32, [%rd6+-4];
	add.f32 	%f33, %f31, %f32;
	ld.global.f32 	%f34, [%rd6];
	add.f32 	%f35, %f33, %f34;
	ld.global.f32 	%f36, [%rd6+4];
	add.f32 	%f37, %f35, %f36;
	ld.global.f32 	%f38, [%rd6+8];
	add.f32 	%f39, %f37, %f38;
	ld.global.f32 	%f40, [%rd6+12];
	add.f32 	%f41, %f39, %f40;
	ld.global.f32 	%f42, [%rd6+16];
	add.f32 	%f43, %f41, %f42;
	ld.global.f32 	%f44, [%rd6+20];
	add.f32 	%f45, %f43, %f44;
	ld.global.f32 	%f46, [%rd6+24];
	add.f32 	%f47, %f45, %f46;
	ld.global.f32 	%f48, [%rd6+28];
	add.f32 	%f82, %f47, %f48;
	add.s32 	%r32, %r32, 16;
	add.s32 	%r31, %r31, 16;
	setp.ne.s32 	%p4, %r32, 0;
	@%p4 bra 	$L__BB3_4;
$L__BB3_5:
	setp.eq.s32 	%p5, %r3, 0;
	@%p5 bra 	$L__BB3_14;
	and.b32  	%r11, %r23, 7;
	setp.lt.u32 	%p6, %r3, 8;
	@%p6 bra 	$L__BB3_8;
	add.s32 	%r29, %r34, %r2;
	mul.wide.s32 	%rd7, %r29, 4;
	add.s64 	%rd8, %rd1, %rd7;
	ld.global.f32 	%f50, [%rd8];
	add.f32 	%f51, %f82, %f50;
	ld.global.f32 	%f52, [%rd8+4];
	add.f32 	%f53, %f51, %f52;
	ld.global.f32 	%f54, [%rd8+8];
	add.f32 	%f55, %f53, %f54;
	ld.global.f32 	%f56, [%rd8+12];
	add.f32 	%f57, %f55, %f56;
	ld.global.f32 	%f58, [%rd8+16];
	add.f32 	%f59, %f57, %f58;
	ld.global.f32 	%f60, [%rd8+20];
	add.f32 	%f61, %f59, %f60;
	ld.global.f32 	%f62, [%rd8+24];
	add.f32 	%f63, %f61, %f62;
	ld.global.f32 	%f64, [%rd8+28];
	add.f32 	%f82, %f63, %f64;
	add.s32 	%r34, %r34, 8;
$L__BB3_8:
	setp.eq.s32 	%p7, %r11, 0;
	@%p7 bra 	$L__BB3_14;
	and.b32  	%r14, %r23, 3;
	setp.lt.u32 	%p8, %r11, 4;
	@%p8 bra 	$L__BB3_11;
	add.s32 	%r30, %r34, %r2;
	mul.wide.s32 	%rd9, %r30, 4;
	add.s64 	%rd10, %rd1, %rd9;
	ld.global.f32 	%f66, [%rd10];
	add.f32 	%f67, %f82, %f66;
	ld.global.f32 	%f68, [%rd10+4];
	add.f32 	%f69, %f67, %f68;
	ld.global.f32 	%f70, [%rd10+8];
	add.f32 	%f71, %f69, %f70;
	ld.global.f32 	%f72, [%rd10+12];
	add.f32 	%f82, %f71, %f72;
	add.s32 	%r34, %r34, 4;
$L__BB3_11:
	setp.eq.s32 	%p9, %r14, 0;
	@%p9 bra 	$L__BB3_14;
	add.s32 	%r37, %r34, %r2;
	neg.s32 	%r36, %r14;
$L__BB3_13:
	.pragma "nounroll";
	mul.wide.s32 	%rd11, %r37, 4;
	add.s64 	%rd12, %rd1, %rd11;
	ld.global.f32 	%f73, [%rd12];
	add.f32 	%f82, %f82, %f73;
	add.s32 	%r37, %r37, 1;
	add.s32 	%r36, %r36, 1;
	setp.ne.s32 	%p10, %r36, 0;
	@%p10 bra 	$L__BB3_13;
$L__BB3_14:
	cvta.to.global.u64 	%rd13, %rd3;
	mul.wide.s32 	%rd14, %r1, 4;
	add.s64 	%rd15, %rd13, %rd14;
	st.global.f32 	[%rd15], %f82;
$L__BB3_15:
	ret;

}
	// .globl	_Z12UpdateMiLiOiPfS_S_S_S_S_S_ii
.visible .entry _Z12UpdateMiLiOiPfS_S_S_S_S_S_ii(
	.param .u64 .ptr .align 1 _Z12UpdateMiLiOiPfS_S_S_S_S_S_ii_param_0,
	.param .u64 .ptr .align 1 _Z12UpdateMiLiOiPfS_S_S_S_S_S_ii_param_1,
	.param .u64 .ptr .align 1 _Z12UpdateMiLiOiPfS_S_S_S_S_S_ii_param_2,
	.param .u64 .ptr .align 1 _Z12UpdateMiLiOiPfS_S_S_S_S_S_ii_param_3,
	.param .u64 .ptr .align 1 _Z12UpdateMiLiOiPfS_S_S_S_S_S_ii_param_4,
	.param .u64 .ptr .align 1 _Z12UpdateMiLiOiPfS_S_S_S_S_S_ii_param_5,
	.param .u64 .ptr .align 1 _Z12UpdateMiLiOiPfS_S_S_S_S_S_ii_param_6,
	.param .u32 _Z12UpdateMiLiOiPfS_S_S_S_S_S_ii_param_7,
	.param .u32 _Z12UpdateMiLiOiPfS_S_S_S_S_S_ii_param_8
)
{
	.reg .pred 	%p<14>;
	.reg .b32 	%r<44>;
	.reg .b32 	%f<102>;
	.reg .b64 	%rd<67>;

	ld.param.u64 	%rd8, [_Z12UpdateMiLiOiPfS_S_S_S_S_S_ii_param_0];
	ld.param.u64 	%rd9, [_Z12UpdateMiLiOiPfS_S_S_S_S_S_ii_param_1];
	ld.param.u64 	%rd11, [_Z12UpdateMiLiOiPfS_S_S_S_S_S_ii_param_3];
	ld.param.u64 	%rd12, [_Z12UpdateMiLiOiPfS_S_S_S_S_S_ii_param_4];
	ld.param.u64 	%rd13, [_Z12UpdateMiLiOiPfS_S_S_S_S_S_ii_param_5];
	ld.param.u64 	%rd14, [_Z12UpdateMiLiOiPfS_S_S_S_S_S_ii_param_6];
	ld.param.u32 	%r18, [_Z12UpdateMiLiOiPfS_S_S_S_S_S_ii_param_7];
	ld.param.u32 	%r19, [_Z12UpdateMiLiOiPfS_S_S_S_S_S_ii_param_8];
	cvta.to.global.u64 	%rd1, %rd14;
	cvta.to.global.u64 	%rd2, %rd13;
	mov.u32 	%r20, %ctaid.x;
	mov.u32 	%r21, %ntid.x;
	mov.u32 	%r22, %tid.x;
	mad.lo.s32 	%r1, %r20, %r21, %r22;
	mov.u32 	%r23, %ctaid.y;
	mov.u32 	%r24, %ntid.y;
	mov.u32 	%r25, %tid.y;
	mad.lo.s32 	%r2, %r23, %r24, %r25;
	setp.ge.s32 	%p1, %r2, %r18;
	setp.ge.s32 	%p2, %r1, %r19;
	or.pred  	%p3, %p1, %p2;
	@%p3 bra 	$L__BB4_14;
	cvta.to.global.u64 	%rd15, %rd8;
	cvta.to.global.u64 	%rd16, %rd11;
	cvta.to.global.u64 	%rd17, %rd9;
	cvta.to.global.u64 	%rd18, %rd12;
	mul.wide.u32 	%rd19, %r2, 4;
	add.s64 	%rd3, %rd15, %rd19;
	ld.global.f32 	%f19, [%rd3];
	add.s64 	%rd20, %rd16, %rd19;
	ld.global.f32 	%f20, [%rd20];
	setp.gt.f32 	%p4, %f19, %f20;
	selp.f32 	%f1, %f19, %f20, %p4;
	sub.f32 	%f21, %f19, %f1;
	fma.rn.f32 	%f22, %f21, 0f3BBB989D, 0f3F000000;
	cvt.sat.f32.f32 	%f23, %f22;
	mov.f32 	%f24, 0f4B400001;
	mov.f32 	%f25, 0f437C0000;
	fma.rm.f32 	%f26, %f23, %f25, %f24;
	add.f32 	%f27, %f26, 0fCB40007F;
	neg.f32 	%f28, %f27;
	fma.rn.f32 	%f29, %f21, 0f3FB8AA3B, %f28;
	fma.rn.f32 	%f30, %f21, 0f32A57060, %f29;
	mov.b32 	%r27, %f26;
	shl.b32 	%r28, %r27, 23;
	mov.b32 	%f31, %r28;
	ex2.approx.ftz.f32 	%f32, %f30;
	mul.f32 	%f33, %f32, %f31;
	add.s64 	%rd4, %rd17, %rd19;
	ld.global.f32 	%f34, [%rd4];
	mul.f32 	%f2, %f34, %f33;
	sub.f32 	%f35, %f20, %f1;
	fma.rn.f32 	%f36, %f35, 0f3BBB989D, 0f3F000000;
	cvt.sat.f32.f32 	%f37, %f36;
	fma.rm.f32 	%f38, %f37, %f25, %f24;
	add.f32 	%f39, %f38, 0fCB40007F;
	neg.f32 	%f40, %f39;
	fma.rn.f32 	%f41, %f35, 0f3FB8AA3B, %f40;
	fma.rn.f32 	%f42, %f35, 0f32A57060, %f41;
	mov.b32 	%r29, %f38;
	shl.b32 	%r30, %r29, 23;
	mov.b32 	%f43, %r30;
	ex2.approx.ftz.f32 	%f44, %f42;
	mul.f32 	%f3, %f44, %f43;
	add.s64 	%rd21, %rd18, %rd19;
	ld.global.f32 	%f45, [%rd21];
	fma.rn.f32 	%f4, %f45, %f3, %f2;
	mul.lo.s32 	%r3, %r18, %r2;
	and.b32  	%r4, %r18, 7;
	setp.lt.u32 	%p5, %r18, 8;
	mov.f32 	%f101, 0f00000000;
	mov.b32 	%r42, 0;
	@%p5 bra 	$L__BB4_4;
	and.b32  	%r42, %r18, 2147483640;
	neg.s32 	%r40, %r42;
	shl.b32 	%r7, %r19, 3;
	mul.wide.u32 	%rd22, %r3, 4;
	add.s64 	%rd23, %rd22, %rd2;
	add.s64 	%rd66, %rd23, 16;
	mov.f32 	%f101, 0f00000000;
	mul.wide.s32 	%rd26, %r19, 4;
	mov.u32 	%r39, %r1;
$L__BB4_3:
	.pragma "nounroll";
	ld.global.f32 	%f47, [%rd66+-16];
	mul.wide.s32 	%rd24, %r39, 4;
	add.s64 	%rd25, %rd1, %rd24;
	ld.global.f32 	%f48, [%rd25];
	fma.rn.f32 	%f49, %f47, %f48, %f101;
	ld.global.f32 	%f50, [%rd66+-12];
	add.s64 	%rd27, %rd25, %rd26;
	ld.global.f32 	%f51, [%rd27];
	fma.rn.f32 	%f52, %f50, %f51, %f49;
	ld.global.f32 	%f53, [%rd66+-8];
	add.s64 	%rd28, %rd27, %rd26;
	ld.global.f32 	%f54, [%rd28];
	fma.rn.f32 	%f55, %f53, %f54, %f52;
	ld.global.f32 	%f56, [%rd66+-4];
	add.s64 	%rd29, %rd28, %rd26;
	ld.global.f32 	%f57, [%rd29];
	fma.rn.f32 	%f58, %f56, %f57, %f55;
	ld.global.f32 	%f59, [%rd66];
	add.s64 	%rd30, %rd29, %rd26;
	ld.global.f32 	%f60, [%rd30];
	fma.rn.f32 	%f61, %f59, %f60, %f58;
	ld.global.f32 	%f62, [%rd66+4];
	add.s64 	%rd31, %rd30, %rd26;
	ld.global.f32 	%f63, [%rd31];
	fma.rn.f32 	%f64, %f62, %f63, %f61;
	ld.global.f32 	%f65, [%rd66+8];
	add.s64 	%rd32, %rd31, %rd26;
	ld.global.f32 	%f66, [%rd32];
	fma.rn.f32 	%f67, %f65, %f66, %f64;
	ld.global.f32 	%f68, [%rd66+12];
	add.s64 	%rd33, %rd32, %rd26;
	ld.global.f32 	%f69, [%rd33];
	fma.rn.f32 	%f101, %f68, %f69, %f67;
	add.s32 	%r40, %r40, 8;
	add.s32 	%r39, %r39, %r7;
	add.s64 	%rd66, %rd66, 32;
	setp.ne.s32 	%p6, %r40, 0;
	@%p6 bra 	$L__BB4_3;
$L__BB4_4:
	setp.eq.s32 	%p7, %r4, 0;
	@%p7 bra 	$L__BB4_12;
	and.b32  	%r13, %r18, 3;
	setp.lt.u32 	%p8, %r4, 4;
	@%p8 bra 	$L__BB4_7;
	add.s32 	%r31, %r42, %r3;
	mul.wide.u32 	%rd34, %r31, 4;
	add.s64 	%rd35, %rd2, %rd34;
	ld.global.f32 	%f71, [%rd35];
	mad.lo.s32 	%r32, %r42, %r19, %r1;
	mul.wide.s32 	%rd36, %r32, 4;
	add.s64 	%rd37, %rd1, %rd36;
	ld.global.f32 	%f72, [%rd37];
	fma.rn.f32 	%f73, %f71, %f72, %f101;
	cvt.u64.u32 	%rd38, %r3;
	cvt.u64.u32 	%rd39, %r42;
	add.s64 	%rd40, %rd39, %rd38;
	shl.b64 	%rd41, %rd40, 2;
	add.s64 	%rd42, %rd2, %rd41;
	ld.global.f32 	%f74, [%rd42+4];
	mul.wide.s32 	%rd43, %r19, 4;
	add.s64 	%rd44, %rd37, %rd43;
	ld.global.f32 	%f75, [%rd44];
	fma.rn.f32 	%f76, %f74, %f75, %f73;
	ld.global.f32 	%f77, [%rd42+8];
	add.s64 	%rd45, %rd44, %rd43;
	ld.global.f32 	%f78, [%rd45];
	fma.rn.f32 	%f79, %f77, %f78, %f76;
	ld.global.f32 	%f80, [%rd42+12];
	add.s64 	%rd46, %rd45, %rd43;
	ld.global.f32 	%f81, [%rd46];
	fma.rn.f32 	%f101, %f80, %f81, %f79;
	add.s32 	%r42, %r42, 4;
$L__BB4_7:
	setp.eq.s32 	%p9, %r13, 0;
	@%p9 bra 	$L__BB4_12;
	setp.eq.s32 	%p10, %r13, 1;
	@%p10 bra 	$L__BB4_10;
	add.s32 	%r33, %r42, %r3;
	mul.wide.u32 	%rd47, %r33, 4;
	add.s64 	%rd48, %rd2, %rd47;
	ld.global.f32 	%f83, [%rd48];
	mad.lo.s32 	%r34, %r42, %r19, %r1;
	mul.wide.s32 	%rd49, %r34, 4;
	add.s64 	%rd50, %rd1, %rd49;
	ld.global.f32 	%f84, [%rd50];
	fma.rn.f32 	%f85, %f83, %f84, %f101;
	cvt.u64.u32 	%rd51, %r3;
	cvt.u64.u32 	%rd52, %r42;
	add.s64 	%rd53, %rd52, %rd51;
	shl.b64 	%rd54, %rd53, 2;
	add.s64 	%rd55, %rd2, %rd54;
	ld.global.f32 	%f86, [%rd55+4];
	mul.wide.s32 	%rd56, %r19, 4;
	add.s64 	%rd57, %rd50, %rd56;
	ld.global.f32 	%f87, [%rd57];
	fma.rn.f32 	%f101, %f86, %f87, %f85;
	add.s32 	%r42, %r42, 2;
$L__BB4_10:
	and.b32  	%r35, %r18, 1;
	setp.eq.b32 	%p11, %r35, 1;
	not.pred 	%p12, %p11;
	@%p12 bra 	$L__BB4_12;
	add.s32 	%r36, %r42, %r3;
	mul.wide.u32 	%rd58, %r36, 4;
	add.s64 	%rd59, %rd2, %rd58;
	ld.global.f32 	%f88, [%rd59];
	mad.lo.s32 	%r37, %r42, %r19, %r1;
	mul.wide.s32 	%rd60, %r37, 4;
	add.s64 	%rd61, %rd1, %rd60;
	ld.global.f32 	%f89, [%rd61];
	fma.rn.f32 	%f101, %f88, %f89, %f101;
$L__BB4_12:
	ld.param.u64 	%rd65, [_Z12UpdateMiLiOiPfS_S_S_S_S_S_ii_param_2];
	mad.lo.s32 	%r38, %r19, %r2, %r1;
	cvta.to.global.u64 	%rd62, %rd65;
	mul.wide.s32 	%rd63, %r38, 4;
	add.s64 	%rd64, %rd62, %rd63;
	ld.global.f32 	%f90, [%rd64];
	mul.f32 	%f91, %f101, %f3;
	fma.rn.f32 	%f92, %f90, %f2, %f91;
	div.rn.f32 	%f93, %f92, %f4;
	st.global.f32 	[%rd64], %f93;
	setp.ne.s32 	%p13, %r1, 0;
	@%p13 bra 	$L__BB4_14;
	st.global.f32 	[%rd3], %f1;
	st.global.f32 	[%rd4], %f4;
$L__BB4_14:
	ret;

}


// ===== COMPILED SASS (sm_100) =====

	.target	sm_100

	.elftype	@"ET_EXEC"


//--------------------- .note.nv.tkinfo           --------------------------
	.section	.note.nv.tkinfo,"",@"SHT_NOTE"
	.sectionflags	@"SHF_NOTE_NV_TKINFO"
	.tkinfo
        /*0018*/ 	.word	0x00000002
        /*0030*/ 	.string	""
        /*0030*/ 	.string	"ptxas"
        /*0030*/ 	.string	"Cuda compilation tools, release 13.0, V13.0.88"
        /*0030*/ 	.string	"Build cuda_13.0.r13.0/compiler.36424714_0"
        /*0030*/ 	.string	"-arch sm_100 -m 64 "



//--------------------- .note.nv.cuinfo           --------------------------
	.section	.note.nv.cuinfo,"",@"SHT_NOTE"
	.sectionflags	@"SHF_NOTE_NV_CUINFO"
        /*0018*/ 	.short	0x0002
        /*001a*/ 	.short	0x0064
        /*001c*/ 	.short	0x0082
	.zero		2


//--------------------- .nv.info                  --------------------------
	.section	.nv.info,"",@"SHT_CUDA_INFO"
	.align	4


	//----- nvinfo : EIATTR_REGCOUNT
	.align		4
        /*0000*/ 	.byte	0x04, 0x2f
        /*0002*/ 	.short	(.L_1 - .L_0)
	.align		4
.L_0:
        /*0004*/ 	.word	index@(_Z14QKDotAndScalarPfS_S_ifi)
        /*0008*/ 	.word	0x0000001f


	//----- nvinfo : EIATTR_FRAME_SIZE
	.align		4
.L_1:
        /*000c*/ 	.byte	0x04, 0x11
        /*000e*/ 	.short	(.L_3 - .L_2)
	.align		4
.L_2:
        /*0010*/ 	.word	index@(_Z14QKDotAndScalarPfS_S_ifi)
        /*0014*/ 	.word	0x00000000


	//----- nvinfo : EIATTR_REGCOUNT
	.align		4
.L_3:
        /*0018*/ 	.byte	0x04, 0x2f
        /*001a*/ 	.short	(.L_5 - .L_4)
	.align		4
.L_4:
        /*001c*/ 	.word	index@(_Z6RowMaxPfS_ii)
        /*0020*/ 	.word	0x00000020


	//----- nvinfo : EIATTR_FRAME_SIZE
	.align		4
.L_5:
        /*0024*/ 	.byte	0x04, 0x11
        /*0026*/ 	.short	(.L_7 - .L_6)
	.align		4
.L_6:
        /*0028*/ 	.word	index@(_Z6RowMaxPfS_ii)
        /*002c*/ 	.word	0x00000000


	//----- nvinfo : EIATTR_REGCOUNT
	.align		4
.L_7:
        /*0030*/ 	.byte	0x04, 0x2f
        /*0032*/ 	.short	(.L_9 - .L_8)
	.align		4
.L_8:
        /*0034*/ 	.word	index@(_Z14MinusMaxAndExpPfS_S_ii)
        /*0038*/ 	.word	0x0000000e


	//----- nvinfo : EIATTR_FRAME_SIZE
	.align		4
.L_9:
        /*003c*/ 	.byte	0x04, 0x11
        /*003e*/ 	.short	(.L_11 - .L_10)
	.align		4
.L_10:
        /*0040*/ 	.word	index@(_Z14MinusMaxAndExpPfS_S_ii)
        /*0044*/ 	.word	0x00000000


	//----- nvinfo : EIATTR_REGCOUNT
	.align		4
.L_11:
        /*0048*/ 	.byte	0x04, 0x2f
        /*004a*/ 	.short	(.L_13 - .L_12)
	.align		4
.L_12:
        /*004c*/ 	.word	index@(_Z6RowSumPfS_ii)
        /*0050*/ 	.word	0x0000001f


	//----- nvinfo : EIATTR_FRAME_SIZE
	.align		4
.L_13:
        /*0054*/ 	.byte	0x04, 0x11
        /*0056*/ 	.short	(.L_15 - .L_14)
	.align		4
.L_14:
        /*0058*/ 	.word	index@(_Z6RowSumPfS_ii)
        /*005c*/ 	.word	0x00000000


	//----- nvinfo : EIATTR_REGCOUNT
	.align		4
.L_15:
        /*0060*/ 	.byte	0x04, 0x2f
        /*0062*/ 	.short	(.L_17 - .L_16)
	.align		4
.L_16:
        /*0064*/ 	.word	index@(_Z12UpdateMiLiOiPfS_S_S_S_S_S_ii)
        /*0068*/ 	.word	0x00000020


	//----- nvinfo : EIATTR_FRAME_SIZE
	.align		4
.L_17:
        /*006c*/ 	.byte	0x04, 0x11
        /*006e*/ 	.short	(.L_19 - .L_18)
	.align		4
.L_18:
        /*0070*/ 	.word	index@($__internal_0_$__cuda_sm3x_div_rn_noftz_f32_slowpath)
        /*0074*/ 	.word	0x00000000


	//----- nvinfo : EIATTR_FRAME_SIZE
	.align		4
.L_19:
        /*0078*/ 	.byte	0x04, 0x11
        /*007a*/ 	.short	(.L_21 - .L_20)
	.align		4
.L_20:
        /*007c*/ 	.word	index@(_Z12UpdateMiLiOiPfS_S_S_S_S_S_ii)
        /*0080*/ 	.word	0x00000000


	//----- nvinfo : EIATTR_MIN_STACK_SIZE
	.align		4
.L_21:
        /*0084*/ 	.byte	0x04, 0x12
        /*0086*/ 	.short	(.L_23 - .L_22)
	.align		4
.L_22:
        /*0088*/ 	.word	index@(_Z12UpdateMiLiOiPfS_S_S_S_S_S_ii)
        /*008c*/ 	.word	0x00000000


	//----- nvinfo : EIATTR_MIN_STACK_SIZE
	.align		4
.L_23:
        /*0090*/ 	.byte	0x04, 0x12
        /*0092*/ 	.short	(.L_25 - .L_24)
	.align		4
.L_24:
        /*0094*/ 	.word	index@(_Z6RowSumPfS_ii)
        /*0098*/ 	.word	0x00000000


	//----- nvinfo : EIATTR_MIN_STACK_SIZE
	.align		4
.L_25:
        /*009c*/ 	.byte	0x04, 0x12
        /*009e*/ 	.short	(.L_27 - .L_26)
	.align		4
.L_26:
        /*00a0*/ 	.word	index@(_Z14MinusMaxAndExpPfS_S_ii)
        /*00a4*/ 	.word	0x00000000


	//----- nvinfo : EIATTR_MIN_STACK_SIZE
	.align		4
.L_27:
        /*00a8*/ 	.byte	0x04, 0x12
        /*00aa*/ 	.short	(.L_29 - .L_28)
	.align		4
.L_28:
        /*00ac*/ 	.word	index@(_Z6RowMaxPfS_ii)
        /*00b0*/ 	.word	0x00000000


	//----- nvinfo : EIATTR_MIN_STACK_SIZE
	.align		4
.L_29:
        /*00b4*/ 	.byte	0x04, 0x12
        /*00b6*/ 	.short	(.L_31 - .L_30)
	.align		4
.L_30:
        /*00b8*/ 	.word	index@(_Z14QKDotAndScalarPfS_S_ifi)
        /*00bc*/ 	.word	0x00000000
.L_31:


//--------------------- .nv.compat                --------------------------
	.section	.nv.compat,"",@"SHT_CUDA_COMPAT_INFO"
	.align	4
        /*0000*/ 	.byte	0x02, 0x09, 0x00, 0x00, 0x02, 0x02, 0x01, 0x00, 0x02, 0x05, 0x05, 0x00, 0x03, 0x07, 0x01, 0x01
        /*0010*/ 	.byte	0x02, 0x03, 0x00, 0x00, 0x02, 0x06, 0x01, 0x00, 0x04, 0x0b, 0x08, 0x00, 0x01, 0x00, 0x00, 0x00
        /*0020*/ 	.byte	0x00, 0x00, 0x00, 0x00


//--------------------- .nv.info._Z12UpdateMiLiOiPfS_S_S_S_S_S_ii --------------------------
	.section	.nv.info._Z12UpdateMiLiOiPfS_S_S_S_S_S_ii,"",@"SHT_CUDA_INFO"
	.sectionflags	@""
	.align	4


	//----- nvinfo : EIATTR_CUDA_API_VERSION
	.align		4
        /*0000*/ 	.byte	0x04, 0x37
        /*0002*/ 	.short	(.L_33 - .L_32)
.L_32:
        /*0004*/ 	.word	0x00000082


	//----- nvinfo : EIATTR_KPARAM_INFO
	.align		4
.L_33:
        /*0008*/ 	.byte	0x04, 0x17
        /*000a*/ 	.short	(.L_35 - .L_34)
.L_34:
        /*000c*/ 	.word	0x00000000
        /*0010*/ 	.short	0x0008
        /*0012*/ 	.short	0x003c
        /*0014*/ 	.byte	0x00, 0xf0, 0x11, 0x00


	//----- nvinfo : EIATTR_KPARAM_INFO
	.align		4
.L_35:
        /*0018*/ 	.byte	0x04, 0x17
        /*001a*/ 	.short	(.L_37 - .L_36)
.L_36:
        /*001c*/ 	.word	0x00000000
        /*0020*/ 	.short	0x0007
        /*0022*/ 	.short	0x0038
        /*0024*/ 	.byte	0x00, 0xf0, 0x11, 0x00


	//----- nvinfo : EIATTR_KPARAM_INFO
	.align		4
.L_37:
        /*0028*/ 	.byte	0x04, 0x17
        /*002a*/ 	.short	(.L_39 - .L_38)
.L_38:
        /*002c*/ 	.word	0x00000000
        /*0030*/ 	.short	0x0006
        /*0032*/ 	.short	0x0030
        /*0034*/ 	.byte	0x00, 0xf5, 0x21, 0x00


	//----- nvinfo : EIATTR_KPARAM_INFO
	.align		4
.L_39:
        /*0038*/ 	.byte	0x04, 0x17
        /*003a*/ 	.short	(.L_41 - .L_40)
.L_40:
        /*003c*/ 	.word	0x00000000
        /*0040*/ 	.short	0x0005
        /*0042*/ 	.short	0x0028
        /*0044*/ 	.byte	0x00, 0xf5, 0x21, 0x00


	//----- nvinfo : EIATTR_KPARAM_INFO
	.align		4
.L_41:
        /*0048*/ 	.byte	0x04, 0x17
        /*004a*/ 	.short	(.L_43 - .L_42)
.L_42:
        /*004c*/ 	.word	0x00000000
        /*0050*/ 	.short	0x0004
        /*0052*/ 	.short	0x0020
        /*0054*/ 	.byte	0x00, 0xf5, 0x21, 0x00


	//----- nvinfo : EIATTR_KPARAM_INFO
	.align		4
.L_43:
        /*0058*/ 	.byte	0x04, 0x17
        /*005a*/ 	.short	(.L_45 - .L_44)
.L_44:
        /*005c*/ 	.word	0x00000000
        /*0060*/ 	.short	0x0003
        /*0062*/ 	.short	0x0018
        /*0064*/ 	.byte	0x00, 0xf5, 0x21, 0x00


	//----- nvinfo : EIATTR_KPARAM_INFO
	.align		4
.L_45:
        /*0068*/ 	.byte	0x04, 0x17
        /*006a*/ 	.short	(.L_47 - .L_46)
.L_46:
        /*006c*/ 	.word	0x00000000
        /*0070*/ 	.short	0x0002
        /*0072*/ 	.short	0x0010
        /*0074*/ 	.byte	0x00, 0xf5, 0x21, 0x00


	//----- nvinfo : EIATTR_KPARAM_INFO
	.align		4
.L_47:
        /*0078*/ 	.byte	0x04, 0x17
        /*007a*/ 	.short	(.L_49 - .L_48)
.L_48:
        /*007c*/ 	.word	0x00000000
        /*0080*/ 	.short	0x0001
        /*0082*/ 	.short	0x0008
        /*0084*/ 	.byte	0x00, 0xf5, 0x21, 0x00


	//----- nvinfo : EIATTR_KPARAM_INFO
	.align		4
.L_49:
        /*0088*/ 	.byte	0x04, 0x17
        /*008a*/ 	.short	(.L_51 - .L_50)
.L_50:
        /*008c*/ 	.word	0x00000000
        /*0090*/ 	.short	0x0000
        /*0092*/ 	.short	0x0000
        /*0094*/ 	.byte	0x00, 0xf5, 0x21, 0x00


	//----- nvinfo : EIATTR_SPARSE_MMA_MASK
	.align		4
.L_51:
        /*0098*/ 	.byte	0x03, 0x50
        /*009a*/ 	.short	0x0000


	//----- nvinfo : EIATTR_MAXREG_COUNT
	.align		4
        /*009c*/ 	.byte	0x03, 0x1b
        /*009e*/ 	.short	0x00ff


	//----- nvinfo : EIATTR_MERCURY_ISA_VERSION
	.align		4
        /*00a0*/ 	.byte	0x03, 0x5f
        /*00a2*/ 	.short	0x0101


	//----- nvinfo : EIATTR_VRC_CTA_INIT_COUNT
	.align		4
        /*00a4*/ 	.byte	0x02, 0x4a
	.zero		1
	.zero		1


	//----- nvinfo : EIATTR_EXIT_INSTR_OFFSETS
	.align		4
        /*00a8*/ 	.byte	0x04, 0x1c
        /*00aa*/ 	.short	(.L_53 - .L_52)


	//   ....[0]....
.L_52:
        /*00ac*/ 	.word	0x000000c0


	//   ....[1]....
        /*00b0*/ 	.word	0x00000bf0


	//   ....[2]....
        /*00b4*/ 	.word	0x00000c20


	//----- nvinfo : EIATTR_CRS_STACK_SIZE
	.align		4
.L_53:
        /*00b8*/ 	.byte	0x04, 0x1e
        /*00ba*/ 	.short	(.L_55 - .L_54)
.L_54:
        /*00bc*/ 	.word	0x00000000


	//----- nvinfo : EIATTR_CBANK_PARAM_SIZE
	.align		4
.L_55:
        /*00c0*/ 	.byte	0x03, 0x19
        /*00c2*/ 	.short	0x0040


	//----- nvinfo : EIATTR_PARAM_CBANK
	.align		4
        /*00c4*/ 	.byte	0x04, 0x0a
        /*00c6*/ 	.short	(.L_57 - .L_56)
	.align		4
.L_56:
        /*00c8*/ 	.word	index@(.nv.constant0._Z12UpdateMiLiOiPfS_S_S_S_S_S_ii)
        /*00cc*/ 	.short	0x0380
        /*00ce*/ 	.short	0x0040


	//----- nvinfo : EIATTR_SW_WAR
	.align		4
.L_57:
        /*00d0*/ 	.byte	0x04, 0x36
        /*00d2*/ 	.short	(.L_59 - .L_58)
.L_58:
        /*00d4*/ 	.word	0x00000008
.L_59:


//--------------------- .nv.info._Z6RowSumPfS_ii  --------------------------
	.section	.nv.info._Z6RowSumPfS_ii,"",@"SHT_CUDA_INFO"
	.sectionflags	@""
	.align	4


	//----- nvinfo : EIATTR_CUDA_API_VERSION
	.align		4
        /*0000*/ 	.byte	0x04, 0x37
        /*0002*/ 	.short	(.L_61 - .L_60)
.L_60:
        /*0004*/ 	.word	0x00000082


	//----- nvinfo : EIATTR_KPARAM_INFO
	.align		4
.L_61:
        /*0008*/ 	.byte	0x04, 0x17
        /*000a*/ 	.short	(.L_63 - .L_62)
.L_62:
        /*000c*/ 	.word	0x00000000
        /*0010*/ 	.short	0x0003
        /*0012*/ 	.short	0x0014
        /*0014*/ 	.byte	0x00, 0xf0, 0x11, 0x00


	//----- nvinfo : EIATTR_KPARAM_INFO
	.align		4
.L_63:
        /*0018*/ 	.byte	0x04, 0x17
        /*001a*/ 	.short	(.L_65 - .L_64)
.L_64:
        /*001c*/ 	.word	0x00000000
        /*0020*/ 	.short	0x0002
        /*0022*/ 	.short	0x0010
        /*0024*/ 	.byte	0x00, 0xf0, 0x11, 0x00


	//----- nvinfo : EIATTR_KPARAM_INFO
	.align		4
.L_65:
        /*0028*/ 	.byte	0x04, 0x17
        /*002a*/ 	.short	(.L_67 - .L_66)
.L_66:
        /*002c*/ 	.word	0x00000000
        /*0030*/ 	.short	0x0001
        /*0032*/ 	.short	0x0008
        /*0034*/ 	.byte	0x00, 0xf5, 0x21, 0x00


	//----- nvinfo : EIATTR_KPARAM_INFO
	.align		4
.L_67:
        /*0038*/ 	.byte	0x04, 0x17
        /*003a*/ 	.short	(.L_69 - .L_68)
.L_68:
        /*003c*/ 	.word	0x00000000
        /*0040*/ 	.short	0x0000
        /*0042*/ 	.short	0x0000
        /*0044*/ 	.byte	0x00, 0xf5, 0x21, 0x00


	//----- nvinfo : EIATTR_SPARSE_MMA_MASK
	.align		4
.L_69:
        /*0048*/ 	.byte	0x03, 0x50
        /*004a*/ 	.short	0x0000


	//----- nvinfo : EIATTR_MAXREG_COUNT
	.align		4
        /*004c*/ 	.byte	0x03, 0x1b
        /*004e*/ 	.short	0x00ff


	//----- nvinfo : EIATTR_MERCURY_ISA_VERSION
	.align		4
        /*0050*/ 	.byte	0x03, 0x5f
        /*0052*/ 	.short	0x0101


	//----- nvinfo : EIATTR_VRC_CTA_INIT_COUNT
	.align		4
        /*0054*/ 	.byte	0x02, 0x4a
	.zero		1
	.zero		1


	//----- nvinfo : EIATTR_EXIT_INSTR_OFFSETS
	.align		4
        /*0058*/ 	.byte	0x04, 0x1c
        /*005a*/ 	.short	(.L_71 - .L_70)


	//   ....[0]....
.L_70:
        /*005c*/ 	.word	0x00000070


	//   ....[1]....
        /*0060*/ 	.word	0x000007a0


	//----- nvinfo : EIATTR_CBANK_PARAM_SIZE
	.align		4
.L_71:
        /*0064*/ 	.byte	0x03, 0x19
        /*0066*/ 	.short	0x0018


	//----- nvinfo : EIATTR_PARAM_CBANK
	.align		4
        /*0068*/ 	.byte	0x04, 0x0a
        /*006a*/ 	.short	(.L_73 - .L_72)
	.align		4
.L_72:
        /*006c*/ 	.word	index@(.nv.constant0._Z6RowSumPfS_ii)
        /*0070*/ 	.short	0x0380
        /*0072*/ 	.short	0x0018


	//----- nvinfo : EIATTR_SW_WAR
	.align		4
.L_73:
        /*0074*/ 	.byte	0x04, 0x36
        /*0076*/ 	.short	(.L_75 - .L_74)
.L_74:
        /*0078*/ 	.word	0x00000008
.L_75:


//--------------------- .nv.info._Z14MinusMaxAndExpPfS_S_ii --------------------------
	.section	.nv.info._Z14MinusMaxAndExpPfS_S_ii,"",@"SHT_CUDA_INFO"
	.sectionflags	@""
	.align	4


	//----- nvinfo : EIATTR_CUDA_API_VERSION
	.align		4
        /*0000*/ 	.byte	0x04, 0x37
        /*0002*/ 	.short	(.L_77 - .L_76)
.L_76:
        /*0004*/ 	.word	0x00000082


	//----- nvinfo : EIATTR_KPARAM_INFO
	.align		4
.L_77:
        /*0008*/ 	.byte	0x04, 0x17
        /*000a*/ 	.short	(.L_79 - .L_78)
.L_78:
        /*000c*/ 	.word	0x00000000
        /*0010*/ 	.short	0x0004
        /*0012*/ 	.short	0x001c
        /*0014*/ 	.byte	0x00, 0xf0, 0x11, 0x00


	//----- nvinfo : EIATTR_KPARAM_INFO
	.align		4
.L_79:
        /*0018*/ 	.byte	0x04, 0x17
        /*001a*/ 	.short	(.L_81 - .L_80)
.L_80:
        /*001c*/ 	.word	0x00000000
        /*0020*/ 	.short	0x0003
        /*0022*/ 	.short	0x0018
        /*0024*/ 	.byte	0x00, 0xf0, 0x11, 0x00


	//----- nvinfo : EIATTR_KPARAM_INFO
	.align		4
.L_81:
        /*0028*/ 	.byte	0x04, 0x17
        /*002a*/ 	.short	(.L_83 - .L_82)
.L_82:
        /*002c*/ 	.word	0x00000000
        /*0030*/ 	.short	0x0002
        /*0032*/ 	.short	0x0010
        /*0034*/ 	.byte	0x00, 0xf5, 0x21, 0x00


	//----- nvinfo : EIATTR_KPARAM_INFO
	.align		4
.L_83:
        /*0038*/ 	.byte	0x04, 0x17
        /*003a*/ 	.short	(.L_85 - .L_84)
.L_84:
        /*003c*/ 	.word	0x00000000
        /*0040*/ 	.short	0x0001
        /*0042*/ 	.short	0x0008
        /*0044*/ 	.byte	0x00, 0xf5, 0x21, 0x00


	//----- nvinfo : EIATTR_KPARAM_INFO
	.align		4
.L_85:
        /*0048*/ 	.byte	0x04, 0x17
        /*004a*/ 	.short	(.L_87 - .L_86)
.L_86:
        /*004c*/ 	.word	0x00000000
        /*0050*/ 	.short	0x0000
        /*0052*/ 	.short	0x0000
        /*0054*/ 	.byte	0x00, 0xf5, 0x21, 0x00


	//----- nvinfo : EIATTR_SPARSE_MMA_MASK
	.align		4
.L_87:
        /*0058*/ 	.byte	0x03, 0x50
        /*005a*/ 	.short	0x0000


	//----- nvinfo : EIATTR_MAXREG_COUNT
	.align		4
        /*005c*/ 	.byte	0x03, 0x1b
        /*005e*/ 	.short	0x00ff


	//----- nvinfo : EIATTR_MERCURY_ISA_VERSION
	.align		4
        /*0060*/ 	.byte	0x03, 0x5f
        /*0062*/ 	.short	0x0101


	//----- nvinfo : EIATTR_VRC_CTA_INIT_COUNT
	.align		4
        /*0064*/ 	.byte	0x02, 0x4a
	.zero		1
	.zero		1


	//----- nvinfo : EIATTR_EXIT_INSTR_OFFSETS
	.align		4
        /*0068*/ 	.byte	0x04, 0x1c
        /*006a*/ 	.short	(.L_89 - .L_88)


	//   ....[0]....
.L_88:
        /*006c*/ 	.word	0x000000c0


	//   ....[1]....
        /*0070*/ 	.word	0x00000230


	//----- nvinfo : EIATTR_CBANK_PARAM_SIZE
	.align		4
.L_89:
        /*0074*/ 	.byte	0x03, 0x19
        /*0076*/ 	.short	0x0020


	//----- nvinfo : EIATTR_PARAM_CBANK
	.align		4
        /*0078*/ 	.byte	0x04, 0x0a
        /*007a*/ 	.short	(.L_91 - .L_90)
	.align		4
.L_90:
        /*007c*/ 	.word	index@(.nv.constant0._Z14MinusMaxAndExpPfS_S_ii)
        /*0080*/ 	.short	0x0380
        /*0082*/ 	.short	0x0020


	//----- nvinfo : EIATTR_SW_WAR
	.align		4
.L_91:
        /*0084*/ 	.byte	0x04, 0x36
        /*0086*/ 	.short	(.L_93 - .L_92)
.L_92:
        /*0088*/ 	.word	0x00000008
.L_93:


//--------------------- .nv.info._Z6RowMaxPfS_ii  --------------------------
	.section	.nv.info._Z6RowMaxPfS_ii,"",@"SHT_CUDA_INFO"
	.sectionflags	@""
	.align	4


	//----- nvinfo : EIATTR_CUDA_API_VERSION
	.align		4
        /*0000*/ 	.byte	0x04, 0x37
        /*0002*/ 	.short	(.L_95 - .L_94)
.L_94:
        /*0004*/ 	.word	0x00000082


	//----- nvinfo : EIATTR_KPARAM_INFO
	.align		4
.L_95:
        /*0008*/ 	.byte	0x04, 0x17
        /*000a*/ 	.short	(.L_97 - .L_96)
.L_96:
        /*000c*/ 	.word	0x00000000
        /*0010*/ 	.short	0x0003
        /*0012*/ 	.short	0x0014
        /*0014*/ 	.byte	0x00, 0xf0, 0x11, 0x00


	//----- nvinfo : EIATTR_KPARAM_INFO
	.align		4
.L_97:
        /*0018*/ 	.byte	0x04, 0x17
        /*001a*/ 	.short	(.L_99 - .L_98)
.L_98:
        /*001c*/ 	.word	0x00000000
        /*0020*/ 	.short	0x0002
        /*0022*/ 	.short	0x0010
        /*0024*/ 	.byte	0x00, 0xf0, 0x11, 0x00


	//----- nvinfo : EIATTR_KPARAM_INFO
	.align		4
.L_99:
        /*0028*/ 	.byte	0x04, 0x17
        /*002a*/ 	.short	(.L_101 - .L_100)
.L_100:
        /*002c*/ 	.word	0x00000000
        /*0030*/ 	.short	0x0001
        /*0032*/ 	.short	0x0008
        /*0034*/ 	.byte	0x00, 0xf5, 0x21, 0x00


	//----- nvinfo : EIATTR_KPARAM_INFO
	.align		4
.L_101:
        /*0038*/ 	.byte	0x04, 0x17
        /*003a*/ 	.short	(.L_103 - .L_102)
.L_102:
        /*003c*/ 	.word	0x00000000
        /*0040*/ 	.short	0x0000
        /*0042*/ 	.short	0x0000
        /*0044*/ 	.byte	0x00, 0xf5, 0x21, 0x00


	//----- nvinfo : EIATTR_SPARSE_MMA_MASK
	.align		4
.L_103:
        /*0048*/ 	.byte	0x03, 0x50
        /*004a*/ 	.short	0x0000


	//----- nvinfo : EIATTR_MAXREG_COUNT
	.align		4
        /*004c*/ 	.byte	0x03, 0x1b
        /*004e*/ 	.short	0x00ff


	//----- nvinfo : EIATTR_MERCURY_ISA_VERSION
	.align		4
        /*0050*/ 	.byte	0x03, 0x5f
        /*0052*/ 	.short	0x0101


	//----- nvinfo : EIATTR_VRC_CTA_INIT_COUNT
	.align		4
        /*0054*/ 	.byte	0x02, 0x4a
	.zero		1
	.zero		1


	//----- nvinfo : EIATTR_EXIT_INSTR_OFFSETS
	.align		4
        /*0058*/ 	.byte	0x04, 0x1c
        /*005a*/ 	.short	(.L_105 - .L_104)


	//   ....[0]....
.L_104:
        /*005c*/ 	.word	0x00000070


	//   ....[1]....
        /*0060*/ 	.word	0x00000970


	//----- nvinfo : EIATTR_CBANK_PARAM_SIZE
	.align		4
.L_105:
        /*0064*/ 	.byte	0x03, 0x19
        /*0066*/ 	.short	0x0018


	//----- nvinfo : EIATTR_PARAM_CBANK
	.align		4
        /*0068*/ 	.byte	0x04, 0x0a
        /*006a*/ 	.short	(.L_107 - .L_106)
	.align		4
.L_106:
        /*006c*/ 	.word	index@(.nv.constant0._Z6RowMaxPfS_ii)
        /*0070*/ 	.short	0x0380
        /*0072*/ 	.short	0x0018


	//----- nvinfo : EIATTR_SW_WAR
	.align		4
.L_107:
        /*0074*/ 	.byte	0x04, 0x36
        /*0076*/ 	.short	(.L_109 - .L_108)
.L_108:
        /*0078*/ 	.word	0x00000008
.L_109:


//--------------------- .nv.info._Z14QKDotAndScalarPfS_S_ifi --------------------------
	.section	.nv.info._Z14QKDotAndScalarPfS_S_ifi,"",@"SHT_CUDA_INFO"
	.sectionflags	@""
	.align	4


	//----- nvinfo : EIATTR_CUDA_API_VERSION
	.align		4
        /*0000*/ 	.byte	0x04, 0x37
        /*0002*/ 	.short	(.L_111 - .L_110)
.L_110:
        /*0004*/ 	.word	0x00000082


	//----- nvinfo : EIATTR_KPARAM_INFO
	.align		4
.L_111:
        /*0008*/ 	.byte	0x04, 0x17
        /*000a*/ 	.short	(.L_113 - .L_112)
.L_112:
        /*000c*/ 	.word	0x00000000
        /*0010*/ 	.short	0x0005
        /*0012*/ 	.short	0x0020
        /*0014*/ 	.byte	0x00, 0xf0, 0x11, 0x00


	//----- nvinfo : EIATTR_KPARAM_INFO
	.align		4
.L_113:
        /*0018*/ 	.byte	0x04, 0x17
        /*001a*/ 	.short	(.L_115 - .L_114)
.L_114:
        /*001c*/ 	.word	0x00000000
        /*0020*/ 	.short	0x0004
        /*0022*/ 	.short	0x001c
        /*0024*/ 	.byte	0x00, 0xf0, 0x11, 0x00


	//----- nvinfo : EIATTR_KPARAM_INFO
	.align		4
.L_115:
        /*0028*/ 	.byte	0x04, 0x17
        /*002a*/ 	.short	(.L_117 - .L_116)
.L_116:
        /*002c*/ 	.word	0x00000000
        /*0030*/ 	.short	0x0003
        /*0032*/ 	.short	0x0018
        /*0034*/ 	.byte	0x00, 0xf0, 0x11, 0x00


	//----- nvinfo : EIATTR_KPARAM_INFO
	.align		4
.L_117:
        /*0038*/ 	.byte	0x04, 0x17
        /*003a*/ 	.short	(.L_119 - .L_118)
.L_118:
        /*003c*/ 	.word	0x00000000
        /*0040*/ 	.short	0x0002
        /*0042*/ 	.short	0x0010
        /*0044*/ 	.byte	0x00, 0xf5, 0x21, 0x00


	//----- nvinfo : EIATTR_KPARAM_INFO
	.align		4
.L_119:
        /*0048*/ 	.byte	0x04, 0x17
        /*004a*/ 	.short	(.L_121 - .L_120)
.L_120:
        /*004c*/ 	.word	0x00000000
        /*0050*/ 	.short	0x0001
        /*0052*/ 	.short	0x0008
        /*0054*/ 	.byte	0x00, 0xf5, 0x21, 0x00


	//----- nvinfo : EIATTR_KPARAM_INFO
	.align		4
.L_121:
        /*0058*/ 	.byte	0x04, 0x17
        /*005a*/ 	.short	(.L_123 - .L_122)
.L_122:
        /*005c*/ 	.word	0x00000000
        /*0060*/ 	.short	0x0000
        /*0062*/ 	.short	0x0000
        /*0064*/ 	.byte	0x00, 0xf5, 0x21, 0x00


	//----- nvinfo : EIATTR_SPARSE_MMA_MASK
	.align		4
.L_123:
        /*0068*/ 	.byte	0x03, 0x50
        /*006a*/ 	.short	0x0000


	//----- nvinfo : EIATTR_MAXREG_COUNT
	.align		4
        /*006c*/ 	.byte	0x03, 0x1b
        /*006e*/ 	.short	0x00ff


	//----- nvinfo : EIATTR_MERCURY_ISA_VERSION
	.align		4
        /*0070*/ 	.byte	0x03, 0x5f
        /*0072*/ 	.short	0x0101


	//----- nvinfo : EIATTR_VRC_CTA_INIT_COUNT
	.align		4
        /*0074*/ 	.byte	0x02, 0x4a
	.zero		1
	.zero		1


	//----- nvinfo : EIATTR_EXIT_INSTR_OFFSETS
	.align		4
        /*0078*/ 	.byte	0x04, 0x1c
        /*007a*/ 	.short	(.L_125 - .L_124)


	//   ....[0]....
.L_124:
        /*007c*/ 	.word	0x000000c0


	//   ....[1]....
        /*0080*/ 	.word	0x00000bf0


	//----- nvinfo : EIATTR_CBANK_PARAM_SIZE
	.align		4
.L_125:
        /*0084*/ 	.byte	0x03, 0x19
        /*0086*/ 	.short	0x0024


	//----- nvinfo : EIATTR_PARAM_CBANK
	.align		4
        /*0088*/ 	.byte	0x04, 0x0a
        /*008a*/ 	.short	(.L_127 - .L_126)
	.align		4
.L_126:
        /*008c*/ 	.word	index@(.nv.constant0._Z14QKDotAndScalarPfS_S_ifi)
        /*0090*/ 	.short	0x0380
        /*0092*/ 	.short	0x0024


	//----- nvinfo : EIATTR_SW_WAR
	.align		4
.L_127:
        /*0094*/ 	.byte	0x04, 0x36
        /*0096*/ 	.short	(.L_129 - .L_128)
.L_128:
        /*0098*/ 	.word	0x00000008
.L_129:


//--------------------- .nv.callgraph             --------------------------
	.section	.nv.callgraph,"",@"SHT_CUDA_CALLGRAPH"
	.align	4
	.sectionentsize	8
	.align		4
        /*0000*/ 	.word	0x00000000
	.align		4
        /*0004*/ 	.word	0xffffffff
	.align		4
        /*0008*/ 	.word	0x00000000
	.align		4
        /*000c*/ 	.word	0xfffffffe
	.align		4
        /*0010*/ 	.word	0x00000000
	.align		4
        /*0014*/ 	.word	0xfffffffd
	.align		4
        /*0018*/ 	.word	0x00000000
	.align		4
        /*001c*/ 	.word	0xfffffffc


//--------------------- .text._Z12UpdateMiLiOiPfS_S_S_S_S_S_ii --------------------------
	.section	.text._Z12UpdateMiLiOiPfS_S_S_S_S_S_ii,"ax",@progbits
	.align	128
        .global         _Z12UpdateMiLiOiPfS_S_S_S_S_S_ii
        .type           _Z12UpdateMiLiOiPfS_S_S_S_S_S_ii,@function
        .size           _Z12UpdateMiLiOiPfS_S_S_S_S_S_ii,(.L_x_40 - _Z12UpdateMiLiOiPfS_S_S_S_S_S_ii)
        .other          _Z12UpdateMiLiOiPfS_S_S_S_S_S_ii,@"STO_CUDA_ENTRY STV_DEFAULT"
_Z12UpdateMiLiOiPfS_S_S_S_S_S_ii:
.text._Z12UpdateMiLiOiPfS_S_S_S_S_S_ii:
[----:B------:R-:W-:Y:S01]  /*0000*/  LDC R1, c[0x0][0x37c] ;  /* 0x0000df00ff017b82 */ /* 0x000fe20000000800 */
[----:B------:R-:W0:Y:S07]  /*0010*/  S2R R3, SR_TID.X ;  /* 0x0000000000037919 */ /* 0x000e2e0000002100 */
[----:B------:R-:W0:Y:S01]  /*0020*/  S2UR UR4, SR_CTAID.X ;  /* 0x00000000000479c3 */ /* 0x000e220000002500 */
[----:B------:R-:W1:Y:S07]  /*0030*/  S2R R5, SR_TID.Y ;  /* 0x0000000000057919 */ /* 0x000e6e0000002200 */
[----:B------:R-:W0:Y:S08]  /*0040*/  LDC R0, c[0x0][0x360] ;  /* 0x0000d800ff007b82 */ /* 0x000e300000000800 */
[----:B------:R-:W1:Y:S08]  /*0050*/  S2UR UR5, SR_CTAID.Y ;  /* 0x00000000000579c3 */ /* 0x000e700000002600 */
[----:B------:R-:W1:Y:S08]  /*0060*/  LDC R2, c[0x0][0x364] ;  /* 0x0000d900ff027b82 */ /* 0x000e700000000800 */
[----:B------:R-:W2:Y:S01]  /*0070*/  LDC.64 R8, c[0x0][0x3b8] ;  /* 0x0000ee00ff087b82 */ /* 0x000ea20000000a00 */
[----:B0-----:R-:W-:-:S02]  /*0080*/  IMAD R0, R0, UR4, R3 ;  /* 0x0000000400007c24 */ /* 0x001fc4000f8e0203 */
[----:B-1----:R-:W-:-:S03]  /*0090*/  IMAD R3, R2, UR5, R5 ;  /* 0x0000000502037c24 */ /* 0x002fc6000f8e0205 */
[----:B--2---:R-:W-:-:S04]  /*00a0*/  ISETP.GE.AND P0, PT, R0, R9, PT ;  /* 0x000000090000720c */ /* 0x004fc80003f06270 */
[----:B------:R-:W-:-:S13]  /*00b0*/  ISETP.GE.OR P0, PT, R3, R8, P0 ;  /* 0x000000080300720c */ /* 0x000fda0000706670 */
[----:B------:R-:W-:Y:S05]  /*00c0*/  @P0 EXIT ;  /* 0x000000000000094d */ /* 0x000fea0003800000 */
[----:B------:R-:W0:Y:S01]  /*00d0*/  LDC.64 R6, c[0x0][0x398] ;  /* 0x0000e600ff067b82 */ /* 0x000e220000000a00 */
[----:B------:R-:W1:Y:S07]  /*00e0*/  LDCU.64 UR4, c[0x0][0x358] ;  /* 0x00006b00ff0477ac */ /* 0x000e6e0008000a00 */
[----:B------:R-:W2:Y:S08]  /*00f0*/  LDC.64 R10, c[0x0][0x380] ;  /* 0x0000e000ff0a7b82 */ /* 0x000eb00000000a00 */
[----:B------:R-:W3:Y:S01]  /*0100*/  LDC.64 R12, c[0x0][0x388] ;  /* 0x0000e200ff0c7b82 */ /* 0x000ee20000000a00 */
[----:B0-----:R-:W-:-:S07]  /*0110*/  IMAD.WIDE.U32 R6, R3, 0x4, R6 ;  /* 0x0000000403067825 */ /* 0x001fce00078e0006 */
[----:B------:R-:W0:Y:S01]  /*0120*/  LDC.64 R14, c[0x0][0x3a0] ;  /* 0x0000e800ff0e7b82 */ /* 0x000e220000000a00 */
[----:B-1----:R-:W4:Y:S01]  /*0130*/  LDG.E R6, desc[UR4][R6.64] ;  /* 0x0000000406067981 */ /* 0x002f22000c1e1900 */
[----:B--2---:R-:W-:-:S05]  /*0140*/  IMAD.WIDE.U32 R10, R3, 0x4, R10 ;  /* 0x00000004030a7825 */ /* 0x004fca00078e000a */
[----:B------:R-:W4:Y:S01]  /*0150*/  LDG.E R17, desc[UR4][R10.64] ;  /* 0x000000040a117981 */ /* 0x000f22000c1e1900 */
[----:B---3--:R-:W-:-:S05]  /*0160*/  IMAD.WIDE.U32 R12, R3, 0x4, R12 ;  /* 0x00000004030c7825 */ /* 0x008fca00078e000c */
[----:B------:R-:W2:Y:S01]  /*0170*/  LDG.E R5, desc[UR4][R12.64] ;  /* 0x000000040c057981 */ /* 0x000ea2000c1e1900 */
[----:B------:R-:W-:Y:S02]  /*0180*/  HFMA2 R18, -RZ, RZ, 0.96630859375, -0.0022525787353515625 ;  /* 0x3bbb989dff127431 */ /* 0x000fe400000001ff */
[----:B------:R-:W-:Y:S02]  /*0190*/  IMAD.MOV.U32 R19, RZ, RZ, 0x437c0000 ;  /* 0x437c0000ff137424 */ /* 0x000fe400078e00ff */
[----:B0-----:R-:W-:-:S05]  /*01a0*/  IMAD.WIDE.U32 R14, R3, 0x4, R14 ;  /* 0x00000004030e7825 */ /* 0x001fca00078e000e */
[----:B------:R0:W5:Y:S01]  /*01b0*/  LDG.E R25, desc[UR4][R14.64] ;  /* 0x000000040e197981 */ /* 0x000162000c1e1900 */
[C---:B------:R-:W-:Y:S01]  /*01c0*/  ISETP.GE.U32.AND P1, PT, R8.reuse, 0x8, PT ;  /* 0x000000080800780c */ /* 0x040fe20003f26070 */
[----:B------:R-:W-:Y:S01]  /*01d0*/  IMAD.MOV.U32 R27, RZ, RZ, RZ ;  /* 0x000000ffff1b7224 */ /* 0x000fe200078e00ff */
[----:B0-----:R-:W-:Y:S02]  /*01e0*/  LOP3.LUT R14, R8, 0x7, RZ, 0xc0, !PT ;  /* 0x00000007080e7812 */ /* 0x001fe400078ec0ff */
[----:B----4-:R-:W-:-:S04]  /*01f0*/  FSETP.GT.AND P0, PT, R17, R6, PT ;  /* 0x000000061100720b */ /* 0x010fc80003f04000 */
[----:B------:R-:W-:-:S05]  /*0200*/  FSEL R2, R17, R6, P0 ;  /* 0x0000000611027208 */ /* 0x000fca0000000000 */
[--C-:B------:R-:W-:Y:S01]  /*0210*/  FADD R17, R17, -R2.reuse ;  /* 0x8000000211117221 */ /* 0x100fe20000000000 */
[----:B------:R-:W-:-:S03]  /*0220*/  FADD R16, R6, -R2 ;  /* 0x8000000206107221 */ /* 0x000fc60000000000 */
[-C--:B------:R-:W-:Y:S01]  /*0230*/  FFMA.SAT R4, R17, R18.reuse, 0.5 ;  /* 0x3f00000011047423 */ /* 0x080fe20000002012 */
[----:B------:R-:W-:-:S03]  /*0240*/  FFMA.SAT R7, R16, R18, 0.5 ;  /* 0x3f00000010077423 */ /* 0x000fc60000002012 */
[-C--:B------:R-:W-:Y:S01]  /*0250*/  FFMA.RM R4, R4, R19.reuse, 12582913 ;  /* 0x4b40000104047423 */ /* 0x080fe20000004013 */
[----:B------:R-:W-:-:S03]  /*0260*/  FFMA.RM R15, R7, R19, 12582913 ;  /* 0x4b400001070f7423 */ /* 0x000fc60000004013 */
[----:B------:R-:W-:Y:S01]  /*0270*/  FADD R6, R4, -12583039 ;  /* 0xcb40007f04067421 */ /* 0x000fe20000000000 */
[----:B------:R-:W-:-:S03]  /*0280*/  FADD R7, R15, -12583039 ;  /* 0xcb40007f0f077421 */ /* 0x000fc60000000000 */
[----:B------:R-:W-:-:S04]  /*0290*/  FFMA R6, R17, 1.4426950216293334961, -R6 ;  /* 0x3fb8aa3b11067823 */ /* 0x000fc80000000806 */
[----:B------:R-:W-:Y:S01]  /*02a0*/  FFMA R6, R17, 1.925963033500011079e-08, R6 ;  /* 0x32a5706011067823 */ /* 0x000fe20000000006 */
[----:B------:R-:W-:-:S03]  /*02b0*/  FFMA R17, R16, 1.4426950216293334961, -R7 ;  /* 0x3fb8aa3b10117823 */ /* 0x000fc60000000807 */
[----:B------:R0:W1:Y:S01]  /*02c0*/  MUFU.EX2 R7, R6 ;  /* 0x0000000600077308 */ /* 0x0000620000000800 */
[----:B------:R-:W-:-:S07]  /*02d0*/  FFMA R17, R16, 1.925963033500011079e-08, R17 ;  /* 0x32a5706010117823 */ /* 0x000fce0000000011 */
[----:B------:R-:W3:Y:S01]  /*02e0*/  MUFU.EX2 R17, R17 ;  /* 0x0000001100117308 */ /* 0x000ee20000000800 */
[----:B------:R-:W-:Y:S01]  /*02f0*/  SHF.L.U32 R4, R4, 0x17, RZ ;  /* 0x0000001704047819 */ /* 0x000fe200000006ff */
[----:B0-----:R-:W-:Y:S01]  /*0300*/  IMAD R6, R3, R8, RZ ;  /* 0x0000000803067224 */ /* 0x001fe200078e02ff */
[----:B------:R-:W-:-:S03]  /*0310*/  ISETP.NE.AND P0, PT, R14, RZ, PT ;  /* 0x000000ff0e00720c */ /* 0x000fc60003f05270 */
[----:B-1----:R-:W-:Y:S01]  /*0320*/  FMUL R16, R4, R7 ;  /* 0x0000000704107220 */ /* 0x002fe20000400000 */
[----:B------:R-:W-:Y:S01]  /*0330*/  IMAD.SHL.U32 R4, R15, 0x800000, RZ ;  /* 0x008000000f047824 */ /* 0x000fe200078e00ff */
[----:B------:R-:W-:Y:S02]  /*0340*/  MOV R7, RZ ;  /* 0x000000ff00077202 */ /* 0x000fe40000000f00 */
[----:B--2---:R-:W-:Y:S01]  /*0350*/  FMUL R5, R16, R5 ;  /* 0x0000000510057220 */ /* 0x004fe20000400000 */
[----:B---3--:R-:W-:Y:S01]  /*0360*/  FMUL R4, R4, R17 ;  /* 0x0000001104047220 */ /* 0x008fe20000400000 */
[----:B------:R-:W-:Y:S06]  /*0370*/  @!P1 BRA `(.L_x_0) ;  /* 0x0000000000c49947 */ /* 0x000fec0003800000 */
[----:B------:R-:W0:Y:S01]  /*0380*/  LDC.64 R16, c[0x0][0x3a8] ;  /* 0x0000ea00ff107b82 */ /* 0x000e220000000a00 */
[----:B------:R-:W-:Y:S02]  /*0390*/  LOP3.LUT R27, R8, 0x7ffffff8, RZ, 0xc0, !PT ;  /* 0x7ffffff8081b7812 */ /* 0x000fe400078ec0ff */
[----:B------:R-:W-:Y:S02]  /*03a0*/  MOV R7, RZ ;  /* 0x000000ff00077202 */ /* 0x000fe40000000f00 */
[----:B------:R-:W-:Y:S01]  /*03b0*/  MOV R22, R0 ;  /* 0x0000000000167202 */ /* 0x000fe20000000f00 */
[----:B------:R-:W-:Y:S02]  /*03c0*/  IMAD.MOV R15, RZ, RZ, -R27 ;  /* 0x000000ffff0f7224 */ /* 0x000fe400078e0a1b */
[----:B0-----:R-:W-:-:S03]  /*03d0*/  IMAD.WIDE.U32 R16, R6, 0x4, R16 ;  /* 0x0000000406107825 */ /* 0x001fc600078e0010 */
[----:B------:R-:W-:-:S05]  /*03e0*/  IADD3 R23, P1, PT, R16, 0x10, RZ ;  /* 0x0000001010177810 */ /* 0x000fca0007f3e0ff */
[----:B------:R-:W-:-:S08]  /*03f0*/  IMAD.X R26, RZ, RZ, R17, P1 ;  /* 0x000000ffff1a7224 */ /* 0x000fd000008e0611 */
.L_x_1:
[----:B------:R-:W0:Y:S01]  /*0400*/  LDC.64 R18, c[0x0][0x3b0] ;  /* 0x0000ec00ff127b82 */ /* 0x000e220000000a00 */
[----:B------:R-:W-:Y:S01]  /*0410*/  MOV R16, R23 ;  /* 0x0000001700107202 */ /* 0x000fe20000000f00 */
[----:B------:R-:W-:-:S05]  /*0420*/  IMAD.MOV.U32 R17, RZ, RZ, R26 ;  /* 0x000000ffff117224 */ /* 0x000fca00078e001a */
[----:B------:R-:W2:Y:S04]  /*0430*/  LDG.E R24, desc[UR4][R16.64+-0x10] ;  /* 0xfffff00410187981 */ /* 0x000ea8000c1e1900 */
[----:B------:R-:W3:Y:S01]  /*0440*/  LDG.E R26, desc[UR4][R16.64+-0x8] ;  /* 0xfffff804101a7981 */ /* 0x000ee2000c1e1900 */
[----:B0-----:R-:W-:-:S05]  /*0450*/  IMAD.WIDE R18, R22, 0x4, R18 ;  /* 0x0000000416127825 */ /* 0x001fca00078e0212 */
[----:B------:R-:W2:Y:S01]  /*0460*/  LDG.E R23, desc[UR4][R18.64] ;  /* 0x0000000412177981 */ /* 0x000ea2000c1e1900 */
[----:B------:R-:W-:-:S04]  /*0470*/  IMAD.WIDE R20, R9, 0x4, R18 ;  /* 0x0000000409147825 */ /* 0x000fc800078e0212 */
[----:B--2---:R-:W-:Y:S02]  /*0480*/  FFMA R23, R24, R23, R7 ;  /* 0x0000001718177223 */ /* 0x004fe40000000007 */
[----:B------:R0:W2:Y:S04]  /*0490*/  LDG.E R7, desc[UR4][R20.64] ;  /* 0x0000000414077981 */ /* 0x0000a8000c1e1900 */
[----:B------:R-:W2:Y:S01]  /*04a0*/  LDG.E R24, desc[UR4][R16.64+-0xc] ;  /* 0xfffff40410187981 */ /* 0x000ea2000c1e1900 */
[----:B0-----:R-:W-:-:S05]  /*04b0*/  IMAD.WIDE R20, R9, 0x4, R20 ;  /* 0x0000000409147825 */ /* 0x001fca00078e0214 */
[----:B------:R-:W3:Y:S01]  /*04c0*/  LDG.E R18, desc[UR4][R20.64] ;  /* 0x0000000414127981 */ /* 0x000ee2000c1e1900 */
[----:B------:R-:W-:-:S04]  /*04d0*/  IMAD.WIDE R28, R9, 0x4, R20 ;  /* 0x00000004091c7825 */ /* 0x000fc800078e0214 */
[----:B--2---:R-:W-:Y:S02]  /*04e0*/  FFMA R7, R24, R7, R23 ;  /* 0x0000000718077223 */ /* 0x004fe40000000017 */
[----:B------:R-:W2:Y:S04]  /*04f0*/  LDG.E R24, desc[UR4][R16.64+-0x4] ;  /* 0xfffffc0410187981 */ /* 0x000ea8000c1e1900 */
[----:B------:R-:W2:Y:S01]  /*0500*/  LDG.E R23, desc[UR4][R28.64] ;  /* 0x000000041c177981 */ /* 0x000ea2000c1e1900 */
[----:B---3--:R-:W-:Y:S01]  /*0510*/  FFMA R7, R26, R18, R7 ;  /* 0x000000121a077223 */ /* 0x008fe20000000007 */
[C---:B------:R-:W-:Y:S02]  /*0520*/  IMAD.WIDE R18, R9.reuse, 0x4, R28 ;  /* 0x0000000409127825 */ /* 0x040fe400078e021c */
[----:B------:R-:W3:Y:S04]  /*0530*/  LDG.E R26, desc[UR4][R16.64] ;  /* 0x00000004101a7981 */ /* 0x000ee8000c1e1900 */
[----:B------:R0:W3:Y:S02]  /*0540*/  LDG.E R20, desc[UR4][R18.64] ;  /* 0x0000000412147981 */ /* 0x0000e4000c1e1900 */
[----:B0-----:R-:W-:-:S04]  /*0550*/  IMAD.WIDE R18, R9, 0x4, R18 ;  /* 0x0000000409127825 */ /* 0x001fc800078e0212 */
[----:B--2---:R-:W-:Y:S02]  /*0560*/  FFMA R7, R24, R23, R7 ;  /* 0x0000001718077223 */ /* 0x004fe40000000007 */
[----:B------:R-:W2:Y:S02]  /*0570*/  LDG.E R24, desc[UR4][R18.64] ;  /* 0x0000000412187981 */ /* 0x000ea4000c1e1900 */
[----:B---3--:R-:W-:Y:S01]  /*0580*/  FFMA R7, R26, R20, R7 ;  /* 0x000000141a077223 */ /* 0x008fe20000000007 */
[C---:B------:R-:W-:Y:S01]  /*0590*/  IMAD.WIDE R20, R9.reuse, 0x4, R18 ;  /* 0x0000000409147825 */ /* 0x040fe200078e0212 */
[----:B------:R-:W2:Y:S04]  /*05a0*/  LDG.E R26, desc[UR4][R16.64+0x4] ;  /* 0x00000404101a7981 */ /* 0x000ea8000c1e1900 */
[----:B------:R-:W3:Y:S01]  /*05b0*/  LDG.E R23, desc[UR4][R20.64] ;  /* 0x0000000414177981 */ /* 0x000ee2000c1e1900 */
[----:B------:R-:W-:-:S03]  /*05c0*/  IMAD.WIDE R28, R9, 0x4, R20 ;  /* 0x00000004091c7825 */ /* 0x000fc600078e0214 */
[----:B------:R-:W4:Y:S04]  /*05d0*/  LDG.E R19, desc[UR4][R16.64+0xc] ;  /* 0x00000c0410137981 */ /* 0x000f28000c1e1900 */
[----:B------:R-:W4:Y:S04]  /*05e0*/  LDG.E R28, desc[UR4][R28.64] ;  /* 0x000000041c1c7981 */ /* 0x000f28000c1e1900 */
[----:B------:R-:W3:Y:S01]  /*05f0*/  LDG.E R21, desc[UR4][R16.64+0x8] ;  /* 0x0000080410157981 */ /* 0x000ee2000c1e1900 */
[----:B------:R-:W-:-:S04]  /*0600*/  IADD3 R15, PT, PT, R15, 0x8, RZ ;  /* 0x000000080f0f7810 */ /* 0x000fc80007ffe0ff */
[----:B------:R-:W-:Y:S01]  /*0610*/  ISETP.NE.AND P1, PT, R15, RZ, PT ;  /* 0x000000ff0f00720c */ /* 0x000fe20003f25270 */
[----:B------:R-:W-:Y:S02]  /*0620*/  IMAD R22, R9, 0x8, R22 ;  /* 0x0000000809167824 */ /* 0x000fe400078e0216 */
[----:B--2---:R-:W-:-:S04]  /*0630*/  FFMA R24, R26, R24, R7 ;  /* 0x000000181a187223 */ /* 0x004fc80000000007 */
[----:B---3--:R-:W-:Y:S01]  /*0640*/  FFMA R24, R21, R23, R24 ;  /* 0x0000001715187223 */ /* 0x008fe20000000018 */
[----:B------:R-:W-:-:S03]  /*0650*/  IADD3 R23, P2, PT, R16, 0x20, RZ ;  /* 0x0000002010177810 */ /* 0x000fc60007f5e0ff */
[----:B----4-:R-:W-:Y:S01]  /*0660*/  FFMA R7, R19, R28, R24 ;  /* 0x0000001c13077223 */ /* 0x010fe20000000018 */
[----:B------:R-:W-:Y:S01]  /*0670*/  IADD3.X R26, PT, PT, RZ, R17, RZ, P2, !PT ;  /* 0x00000011ff1a7210 */ /* 0x000fe200017fe4ff */
[----:B------:R-:W-:Y:S08]  /*0680*/  @P1 BRA `(.L_x_1) ;  /* 0xfffffffc005c1947 */ /* 0x000ff0000383ffff */
.L_x_0:
[----:B-----5:R-:W-:Y:S01]  /*0690*/  FFMA R25, R4, R25, R5 ;  /* 0x0000001904197223 */ /* 0x020fe20000000005 */
[----:B------:R-:W-:Y:S06]  /*06a0*/  @!P0 BRA `(.L_x_2) ;  /* 0x0000000000fc8947 */ /* 0x000fec0003800000 */
[----:B------:R-:W-:Y:S02]  /*06b0*/  ISETP.GE.U32.AND P1, PT, R14, 0x4, PT ;  /* 0x000000040e00780c */ /* 0x000fe40003f26070 */
[----:B------:R-:W-:-:S04]  /*06c0*/  LOP3.LUT R24, R8, 0x3, RZ, 0xc0, !PT ;  /* 0x0000000308187812 */ /* 0x000fc800078ec0ff */
[----:B------:R-:W-:-:S07]  /*06d0*/  ISETP.NE.AND P0, PT, R24, RZ, PT ;  /* 0x000000ff1800720c */ /* 0x000fce0003f05270 */
[----:B------:R-:W-:Y:S06]  /*06e0*/  @!P1 BRA `(.L_x_3) ;  /* 0x00000000006c9947 */ /* 0x000fec0003800000 */
[----:B------:R-:W0:Y:S01]  /*06f0*/  LDC.64 R18, c[0x0][0x3b0] ;  /* 0x0000ec00ff127b82 */ /* 0x000e220000000a00 */
[----:B------:R-:W1:Y:S01]  /*0700*/  LDCU.64 UR6, c[0x0][0x3a8] ;  /* 0x00007500ff0677ac */ /* 0x000e620008000a00 */
[----:B------:R-:W-:Y:S01]  /*0710*/  IMAD R17, R27, R9, R0 ;  /* 0x000000091b117224 */ /* 0x000fe200078e0200 */
[CC--:B------:R-:W-:Y:S02]  /*0720*/  IADD3 R15, PT, PT, R6.reuse, R27.reuse, RZ ;  /* 0x0000001b060f7210 */ /* 0x0c0fe40007ffe0ff */
[----:B------:R-:W-:-:S03]  /*0730*/  IADD3 R22, P1, PT, R6, R27, RZ ;  /* 0x0000001b06167210 */ /* 0x000fc60007f3e0ff */
[----:B------:R-:W2:Y:S01]  /*0740*/  LDC.64 R20, c[0x0][0x3a8] ;  /* 0x0000ea00ff147b82 */ /* 0x000ea20000000a00 */
[----:B0-----:R-:W-:-:S04]  /*0750*/  IMAD.WIDE R18, R17, 0x4, R18 ;  /* 0x0000000411127825 */ /* 0x001fc800078e0212 */
[----:B------:R-:W-:Y:S02]  /*0760*/  IMAD.WIDE R16, R9, 0x4, R18 ;  /* 0x0000000409107825 */ /* 0x000fe400078e0212 */
[----:B------:R-:W3:Y:S02]  /*0770*/  LDG.E R18, desc[UR4][R18.64] ;  /* 0x0000000412127981 */ /* 0x000ee4000c1e1900 */
[----:B--2---:R-:W-:Y:S01]  /*0780*/  IMAD.WIDE.U32 R20, R15, 0x4, R20 ;  /* 0x000000040f147825 */ /* 0x004fe200078e0014 */
[----:B------:R-:W-:Y:S02]  /*0790*/  IADD3.X R15, PT, PT, RZ, RZ, RZ, P1, !PT ;  /* 0x000000ffff0f7210 */ /* 0x000fe40000ffe4ff */
[----:B-1----:R-:W-:-:S03]  /*07a0*/  LEA R14, P1, R22, UR6, 0x2 ;  /* 0x00000006160e7c11 */ /* 0x002fc6000f8210ff */
[----:B------:R-:W3:Y:S01]  /*07b0*/  LDG.E R20, desc[UR4][R20.64] ;  /* 0x0000000414147981 */ /* 0x000ee2000c1e1900 */
[----:B------:R-:W-:Y:S01]  /*07c0*/  LEA.HI.X R15, R22, UR7, R15, 0x2, P1 ;  /* 0x00000007160f7c11 */ /* 0x000fe200088f140f */
[C---:B------:R-:W-:Y:S02]  /*07d0*/  IMAD.WIDE R22, R9.reuse, 0x4, R16 ;  /* 0x0000000409167825 */ /* 0x040fe400078e0210 */
[----:B------:R-:W2:Y:S02]  /*07e0*/  LDG.E R17, desc[UR4][R16.64] ;  /* 0x0000000410117981 */ /* 0x000ea4000c1e1900 */
[----:B------:R-:W-:Y:S02]  /*07f0*/  IMAD.WIDE R28, R9, 0x4, R22 ;  /* 0x00000004091c7825 */ /* 0x000fe400078e0216 */
[----:B------:R-:W4:Y:S04]  /*0800*/  LDG.E R26, desc[UR4][R22.64] ;  /* 0x00000004161a7981 */ /* 0x000f28000c1e1900 */
[----:B------:R-:W4:Y:S04]  /*0810*/  LDG.E R19, desc[UR4][R14.64+0x8] ;  /* 0x000008040e137981 */ /* 0x000f28000c1e1900 */
[----:B------:R-:W2:Y:S04]  /*0820*/  LDG.E R16, desc[UR4][R14.64+0x4] ;  /* 0x000004040e107981 */ /* 0x000ea8000c1e1900 */
[----:B------:R-:W5:Y:S04]  /*0830*/  LDG.E R22, desc[UR4][R14.64+0xc] ;  /* 0x00000c040e167981 */ /* 0x000f68000c1e1900 */
[----:B------:R-:W5:Y:S01]  /*0840*/  LDG.E R28, desc[UR4][R28.64] ;  /* 0x000000041c1c7981 */ /* 0x000f62000c1e1900 */
[----:B------:R-:W-:-:S02]  /*0850*/  VIADD R27, R27, 0x4 ;  /* 0x000000041b1b7836 */ /* 0x000fc40000000000 */
[----:B---3--:R-:W-:-:S04]  /*0860*/  FFMA R7, R20, R18, R7 ;  /* 0x0000001214077223 */ /* 0x008fc80000000007 */
[----:B--2---:R-:W-:-:S04]  /*0870*/  FFMA R20, R16, R17, R7 ;  /* 0x0000001110147223 */ /* 0x004fc80000000007 */
[----:B----4-:R-:W-:-:S04]  /*0880*/  FFMA R19, R19, R26, R20 ;  /* 0x0000001a13137223 */ /* 0x010fc80000000014 */
[----:B-----5:R-:W-:-:S07]  /*0890*/  FFMA R7, R22, R28, R19 ;  /* 0x0000001c16077223 */ /* 0x020fce0000000013 */
.L_x_3:
[----:B------:R-:W-:Y:S05]  /*08a0*/  @!P0 BRA `(.L_x_2) ;  /* 0x00000000007c8947 */ /* 0x000fea0003800000 */
[----:B------:R-:W-:Y:S02]  /*08b0*/  ISETP.NE.AND P1, PT, R24, 0x1, PT ;  /* 0x000000011800780c */ /* 0x000fe40003f25270 */
[----:B------:R-:W-:-:S04]  /*08c0*/  LOP3.LUT R8, R8, 0x1, RZ, 0xc0, !PT ;  /* 0x0000000108087812 */ /* 0x000fc800078ec0ff */
[----:B------:R-:W-:-:S07]  /*08d0*/  ISETP.NE.U32.AND P0, PT, R8, 0x1, PT ;  /* 0x000000010800780c */ /* 0x000fce0003f05070 */
[----:B------:R-:W0:Y:S01]  /*08e0*/  @P1 LDC.64 R14, c[0x0][0x3a8] ;  /* 0x0000ea00ff0e1b82 */ /* 0x000e220000000a00 */
[CC--:B------:R-:W-:Y:S02]  /*08f0*/  @P1 IADD3 R8, P2, PT, R6.reuse, R27.reuse, RZ ;  /* 0x0000001b06081210 */ /* 0x0c0fe40007f5e0ff */
[----:B------:R-:W-:Y:S02]  /*0900*/  @P1 IADD3 R29, PT, PT, R6, R27, RZ ;  /* 0x0000001b061d1210 */ /* 0x000fe40007ffe0ff */
[----:B------:R-:W-:-:S03]  /*0910*/  @P1 IADD3.X R16, PT, PT, RZ, RZ, RZ, P2, !PT ;  /* 0x000000ffff101210 */ /* 0x000fc600017fe4ff */
[----:B------:R-:W1:Y:S08]  /*0920*/  @P1 LDC.64 R22, c[0x0][0x3a8] ;  /* 0x0000ea00ff161b82 */ /* 0x000e700000000a00 */
[----:B------:R-:W2:Y:S01]  /*0930*/  @P1 LDC.64 R20, c[0x0][0x3b0] ;  /* 0x0000ec00ff141b82 */ /* 0x000ea20000000a00 */
[----:B0-----:R-:W-:-:S07]  /*0940*/  @P1 LEA R14, P2, R8, R14, 0x2 ;  /* 0x0000000e080e1211 */ /* 0x001fce00078410ff */
[----:B------:R-:W0:Y:S01]  /*0950*/  @!P0 LDC.64 R18, c[0x0][0x3b0] ;  /* 0x0000ec00ff128b82 */ /* 0x000e220000000a00 */
[----:B------:R-:W-:Y:S01]  /*0960*/  @P1 LEA.HI.X R15, R8, R15, R16, 0x2, P2 ;  /* 0x0000000f080f1211 */ /* 0x000fe200010f1410 */
[----:B-1----:R-:W-:-:S06]  /*0970*/  @P1 IMAD.WIDE.U32 R22, R29, 0x4, R22 ;  /* 0x000000041d161825 */ /* 0x002fcc00078e0016 */
[----:B------:R-:W1:Y:S01]  /*0980*/  @!P0 LDC.64 R16, c[0x0][0x3a8] ;  /* 0x0000ea00ff108b82 */ /* 0x000e620000000a00 */
[----:B------:R-:W3:Y:S01]  /*0990*/  @P1 LDG.E R14, desc[UR4][R14.64+0x4] ;  /* 0x000004040e0e1981 */ /* 0x000ee2000c1e1900 */
[C---:B------:R-:W-:Y:S02]  /*09a0*/  @P1 IMAD R29, R27.reuse, R9, R0 ;  /* 0x000000091b1d1224 */ /* 0x040fe400078e0200 */
[----:B------:R-:W-:Y:S01]  /*09b0*/  @P1 VIADD R27, R27, 0x2 ;  /* 0x000000021b1b1836 */ /* 0x000fe20000000000 */
[----:B------:R-:W4:Y:S01]  /*09c0*/  @P1 LDG.E R22, desc[UR4][R22.64] ;  /* 0x0000000416161981 */ /* 0x000f22000c1e1900 */
[----:B--2---:R-:W-:-:S03]  /*09d0*/  @P1 IMAD.WIDE R20, R29, 0x4, R20 ;  /* 0x000000041d141825 */ /* 0x004fc600078e0214 */
[----:B------:R-:W-:Y:S01]  /*09e0*/  @!P0 IADD3 R29, PT, PT, R6, R27, RZ ;  /* 0x0000001b061d8210 */ /* 0x000fe20007ffe0ff */
[----:B------:R-:W-:Y:S01]  /*09f0*/  @!P0 IMAD R8, R27, R9, R0 ;  /* 0x000000091b088224 */ /* 0x000fe200078e0200 */
[----:B------:R-:W4:Y:S01]  /*0a00*/  @P1 LDG.E R6, desc[UR4][R20.64] ;  /* 0x0000000414061981 */ /* 0x000f22000c1e1900 */
[----:B------:R-:W-:-:S04]  /*0a10*/  @P1 IMAD.WIDE R26, R9, 0x4, R20 ;  /* 0x00000004091a1825 */ /* 0x000fc800078e0214 */
[----:B0-----:R-:W-:Y:S02]  /*0a20*/  @!P0 IMAD.WIDE R18, R8, 0x4, R18 ;  /* 0x0000000408128825 */ /* 0x001fe400078e0212 */
[----:B------:R-:W3:Y:S04]  /*0a30*/  @P1 LDG.E R26, desc[UR4][R26.64] ;  /* 0x000000041a1a1981 */ /* 0x000ee8000c1e1900 */
[----:B------:R-:W2:Y:S01]  /*0a40*/  @!P0 LDG.E R18, desc[UR4][R18.64] ;  /* 0x0000000412128981 */ /* 0x000ea2000c1e1900 */
[----:B-1----:R-:W-:-:S06]  /*0a50*/  @!P0 IMAD.WIDE.U32 R16, R29, 0x4, R16 ;  /* 0x000000041d108825 */ /* 0x002fcc00078e0010 */
[----:B------:R-:W2:Y:S01]  /*0a60*/  @!P0 LDG.E R16, desc[UR4][R16.64] ;  /* 0x0000000410108981 */ /* 0x000ea2000c1e1900 */
[----:B----4-:R-:W-:-:S04]  /*0a70*/  @P1 FFMA R23, R22, R6, R7 ;  /* 0x0000000616171223 */ /* 0x010fc80000000007 */
[----:B---3--:R-:W-:-:S04]  /*0a80*/  @P1 FFMA R7, R14, R26, R23 ;  /* 0x0000001a0e071223 */ /* 0x008fc80000000017 */
[----:B--2---:R-:W-:-:S07]  /*0a90*/  @!P0 FFMA R7, R16, R18, R7 ;  /* 0x0000001210078223 */ /* 0x004fce0000000007 */
.L_x_2:
[----:B------:R-:W0:Y:S01]  /*0aa0*/  LDC.64 R14, c[0x0][0x390] ;  /* 0x0000e400ff0e7b82 */ /* 0x000e220000000a00 */
[----:B------:R-:W-:-:S04]  /*0ab0*/  IMAD R9, R3, R9, R0 ;  /* 0x0000000903097224 */ /* 0x000fc800078e0200 */
[----:B0-----:R-:W-:-:S05]  /*0ac0*/  IMAD.WIDE R8, R9, 0x4, R14 ;  /* 0x0000000409087825 */ /* 0x001fca00078e020e */
[----:B------:R-:W2:Y:S01]  /*0ad0*/  LDG.E R6, desc[UR4][R8.64] ;  /* 0x0000000408067981 */ /* 0x000ea2000c1e1900 */
[----:B------:R-:W0:Y:S01]  /*0ae0*/  MUFU.RCP R14, R25 ;  /* 0x00000019000e7308 */ /* 0x000e220000001000 */
[----:B------:R-:W-:Y:S01]  /*0af0*/  FMUL R4, R4, R7 ;  /* 0x0000000704047220 */ /* 0x000fe20000400000 */
[----:B------:R-:W-:Y:S01]  /*0b00*/  BSSY.RECONVERGENT B0, `(.L_x_4) ;  /* 0x000000c000007945 */ /* 0x000fe20003800200 */
[----:B0-----:R-:W-:-:S04]  /*0b10*/  FFMA R7, -R25, R14, 1 ;  /* 0x3f80000019077423 */ /* 0x001fc8000000010e */
[----:B------:R-:W-:Y:S01]  /*0b20*/  FFMA R14, R14, R7, R14 ;  /* 0x000000070e0e7223 */ /* 0x000fe2000000000e */
[----:B--2---:R-:W-:-:S04]  /*0b30*/  FFMA R3, R5, R6, R4 ;  /* 0x0000000605037223 */ /* 0x004fc80000000004 */
[----:B------:R-:W0:Y:S01]  /*0b40*/  FCHK P0, R3, R25 ;  /* 0x0000001903007302 */ /* 0x000e220000000000 */
[----:B------:R-:W-:-:S04]  /*0b50*/  FFMA R5, R3, R14, RZ ;  /* 0x0000000e03057223 */ /* 0x000fc800000000ff */
[----:B------:R-:W-:-:S04]  /*0b60*/  FFMA R4, -R25, R5, R3 ;  /* 0x0000000519047223 */ /* 0x000fc80000000103 */
[----:B------:R-:W-:Y:S01]  /*0b70*/  FFMA R5, R14, R4, R5 ;  /* 0x000000040e057223 */ /* 0x000fe20000000005 */
[----:B0-----:R-:W-:Y:S06]  /*0b80*/  @!P0 BRA `(.L_x_5) ;  /* 0x00000000000c8947 */ /* 0x001fec0003800000 */
[----:B------:R-:W-:-:S07]  /*0b90*/  MOV R4, 0xbb0 ;  /* 0x00000bb000047802 */ /* 0x000fce0000000f00 */
[----:B------:R-:W-:Y:S05]  /*0ba0*/  CALL.REL.NOINC `($__internal_0_$__cuda_sm3x_div_rn_noftz_f32_slowpath) ;  /* 0x0000000000207944 */ /* 0x000fea0003c00000 */
[----:B------:R-:W-:-:S07]  /*0bb0*/  MOV R5, R3 ;  /* 0x0000000300057202 */ /* 0x000fce0000000f00 */
.L_x_5:
[----:B------:R-:W-:Y:S05]  /*0bc0*/  BSYNC.RECONVERGENT B0 ;  /* 0x0000000000007941 */ /* 0x000fea0003800200 */
.L_x_4:
[----:B------:R-:W-:Y:S01]  /*0bd0*/  ISETP.NE.AND P0, PT, R0, RZ, PT ;  /* 0x000000ff0000720c */ /* 0x000fe20003f05270 */
[----:B------:R0:W-:-:S12]  /*0be0*/  STG.E desc[UR4][R8.64], R5 ;  /* 0x0000000508007986 */ /* 0x0001d8000c101904 */
[----:B0-----:R-:W-:Y:S05]  /*0bf0*/  @P0 EXIT ;  /* 0x000000000000094d */ /* 0x001fea0003800000 */
[----:B------:R-:W-:Y:S04]  /*0c00*/  STG.E desc[UR4][R10.64], R2 ;  /* 0x000000020a007986 */ /* 0x000fe8000c101904 */
[----:B------:R-:W-:Y:S01]  /*0c10*/  STG.E desc[UR4][R12.64], R25 ;  /* 0x000000190c007986 */ /* 0x000fe2000c101904 */
[----:B------:R-:W-:Y:S05]  /*0c20*/  EXIT ;  /* 0x000000000000794d */ /* 0x000fea0003800000 */
        .weak           $__internal_0_$__cuda_sm3x_div_rn_noftz_f32_slowpath
        .type           $__internal_0_$__cuda_sm3x_div_rn_noftz_f32_slowpath,@function
        .size           $__internal_0_$__cuda_sm3x_div_rn_noftz_f32_slowpath,(.L_x_40 - $__internal_0_$__cuda_sm3x_div_rn_noftz_f32_slowpath)
$__internal_0_$__cuda_sm3x_div_rn_noftz_f32_slowpath:
[----:B------:R-:W-:Y:S01]  /*0c30*/  SHF.R.U32.HI R6, RZ, 0x17, R25 ;  /* 0x00000017ff067819 */ /* 0x000fe20000011619 */
[----:B------:R-:W-:Y:S01]  /*0c40*/  BSSY.RECONVERGENT B1, `(.L_x_6) ;  /* 0x0000064000017945 */ /* 0x000fe20003800200 */
[----:B------:R-:W-:Y:S01]  /*0c50*/  SHF.R.U32.HI R5, RZ, 0x17, R3 ;  /* 0x00000017ff057819 */ /* 0x000fe20000011603 */
[----:B------:R-:W-:Y:S01]  /*0c60*/  IMAD.MOV.U32 R14, RZ, RZ, R25 ;  /* 0x000000ffff0e7224 */ /* 0x000fe200078e0019 */
[----:B------:R-:W-:Y:S02]  /*0c70*/  LOP3.LUT R6, R6, 0xff, RZ, 0xc0, !PT ;  /* 0x000000ff06067812 */ /* 0x000fe400078ec0ff */
[----:B------:R-:W-:Y:S02]  /*0c80*/  LOP3.LUT R15, R5, 0xff, RZ, 0xc0, !PT ;  /* 0x000000ff050f7812 */ /* 0x000fe400078ec0ff */
[----:B------:R-:W-:Y:S01]  /*0c90*/  MOV R7, R3 ;  /* 0x0000000300077202 */ /* 0x000fe20000000f00 */
[----:B------:R-:W-:Y:S01]  /*0ca0*/  VIADD R16, R6, 0xffffffff ;  /* 0xffffffff06107836 */ /* 0x000fe20000000000 */
[----:B------:R-:W-:-:S04]  /*0cb0*/  IADD3 R17, PT, PT, R15, -0x1, RZ ;  /* 0xffffffff0f117810 */ /* 0x000fc80007ffe0ff */
[----:B------:R-:W-:-:S04]  /*0cc0*/  ISETP.GT.U32.AND P0, PT, R16, 0xfd, PT ;  /* 0x000000fd1000780c */ /* 0x000fc80003f04070 */
[----:B------:R-:W-:-:S13]  /*0cd0*/  ISETP.GT.U32.OR P0, PT, R17, 0xfd, P0 ;  /* 0x000000fd1100780c */ /* 0x000fda0000704470 */
[----:B------:R-:W-:Y:S01]  /*0ce0*/  @!P0 MOV R5, RZ ;  /* 0x000000ff00058202 */ /* 0x000fe20000000f00 */
[----:B------:R-:W-:Y:S06]  /*0cf0*/  @!P0 BRA `(.L_x_7) ;  /* 0x00000000005c8947 */ /* 0x000fec0003800000 */
[----:B------:R-:W-:Y:S02]  /*0d00*/  FSETP.GTU.FTZ.AND P1, PT, |R25|, +INF , PT ;  /* 0x7f8000001900780b */ /* 0x000fe40003f3c200 */
[----:B------:R-:W-:-:S04]  /*0d10*/  FSETP.GTU.FTZ.AND P0, PT, |R3|, +INF , PT ;  /* 0x7f8000000300780b */ /* 0x000fc80003f1c200 */
[----:B------:R-:W-:-:S13]  /*0d20*/  PLOP3.LUT P0, PT, P0, P1, PT, 0xf8, 0x8f ;  /* 0x00000000008f781c */ /* 0x000fda0000703f70 */
[----:B------:R-:W-:Y:S05]  /*0d30*/  @P0 BRA `(.L_x_8) ;  /* 0x00000004004c0947 */ /* 0x000fea0003800000 */
[----:B------:R-:W-:-:S13]  /*0d40*/  LOP3.LUT P0, RZ, R14, 0x7fffffff, R7, 0xc8, !PT ;  /* 0x7fffffff0eff7812 */ /* 0x000fda000780c807 */
[----:B------:R-:W-:Y:S05]  /*0d50*/  @!P0 BRA `(.L_x_9) ;  /* 0x00000004003c8947 */ /* 0x000fea0003800000 */
[----:B------:R-:W-:Y:S02]  /*0d60*/  FSETP.NEU.FTZ.AND P2, PT, |R3|, +INF , PT ;  /* 0x7f8000000300780b */ /* 0x000fe40003f5d200 */
[----:B------:R-:W-:Y:S02]  /*0d70*/  FSETP.NEU.FTZ.AND P1, PT, |R25|, +INF , PT ;  /* 0x7f8000001900780b */ /* 0x000fe40003f3d200 */
[----:B------:R-:W-:-:S11]  /*0d80*/  FSETP.NEU.FTZ.AND P0, PT, |R3|, +INF , PT ;  /* 0x7f8000000300780b */ /* 0x000fd60003f1d200 */
[----:B------:R-:W-:Y:S05]  /*0d90*/  @!P1 BRA !P2, `(.L_x_9) ;  /* 0x00000004002c9947 */ /* 0x000fea0005000000 */
[----:B------:R-:W-:-:S04]  /*0da0*/  LOP3.LUT P2, RZ, R7, 0x7fffffff, RZ, 0xc0, !PT ;  /* 0x7fffffff07ff7812 */ /* 0x000fc8000784c0ff */
[----:B------:R-:W-:-:S13]  /*0db0*/  PLOP3.LUT P1, PT, P1, P2, PT, 0x2f, 0xf2 ;  /* 0x0000000000f2781c */ /* 0x000fda0000f24577 */
[----:B------:R-:W-:Y:S05]  /*0dc0*/  @P1 BRA `(.L_x_10) ;  /* 0x0000000400181947 */ /* 0x000fea0003800000 */
[----:B------:R-:W-:-:S04]  /*0dd0*/  LOP3.LUT P1, RZ, R14, 0x7fffffff, RZ, 0xc0, !PT ;  /* 0x7fffffff0eff7812 */ /* 0x000fc8000782c0ff */
[----:B------:R-:W-:-:S13]  /*0de0*/  PLOP3.LUT P0, PT, P0, P1, PT, 0x2f, 0xf2 ;  /* 0x0000000000f2781c */ /* 0x000fda0000702577 */
[----:B------:R-:W-:Y:S05]  /*0df0*/  @P0 BRA `(.L_x_11) ;  /* 0x0000000400000947 */ /* 0x000fea0003800000 */
[----:B------:R-:W-:Y:S02]  /*0e00*/  ISETP.GE.AND P0, PT, R17, RZ, PT ;  /* 0x000000ff1100720c */ /* 0x000fe40003f06270 */
[----:B------:R-:W-:-:S11]  /*0e10*/  ISETP.GE.AND P1, PT, R16, RZ, PT ;  /* 0x000000ff1000720c */ /* 0x000fd60003f26270 */
[----:B------:R-:W-:Y:S01]  /*0e20*/  @P0 MOV R5, RZ ;  /* 0x000000ff00050202 */ /* 0x000fe20000000f00 */
[----:B------:R-:W-:Y:S02]  /*0e30*/  @!P0 IMAD.MOV.U32 R5, RZ, RZ, -0x40 ;  /* 0xffffffc0ff058424 */ /* 0x000fe400078e00ff */
[----:B------:R-:W-:Y:S01]  /*0e40*/  @!P0 FFMA R7, R3, 1.84467440737095516160e+19, RZ ;  /* 0x5f80000003078823 */ /* 0x000fe200000000ff */
[----:B------:R-:W-:Y:S02]  /*0e50*/  @!P1 FFMA R14, R25, 1.84467440737095516160e+19, RZ ;  /* 0x5f800000190e9823 */ /* 0x000fe400000000ff */
[----:B------:R-:W-:-:S07]  /*0e60*/  @!P1 IADD3 R5, PT, PT, R5, 0x40, RZ ;  /* 0x0000004005059810 */ /* 0x000fce0007ffe0ff */
.L_x_7:
[----:B------:R-:W-:Y:S01]  /*0e70*/  LEA R3, R6, 0xc0800000, 0x17 ;  /* 0xc080000006037811 */ /* 0x000fe200078eb8ff */
[----:B------:R-:W-:Y:S01]  /*0e80*/  VIADD R15, R15, 0xffffff81 ;  /* 0xffffff810f0f7836 */ /* 0x000fe20000000000 */
[----:B------:R-:W-:Y:S02]  /*0e90*/  BSSY.RECONVERGENT B2, `(.L_x_12) ;  /* 0x0000035000027945 */ /* 0x000fe40003800200 */
[----:B------:R-:W-:Y:S01]  /*0ea0*/  IADD3 R16, PT, PT, -R3, R14, RZ ;  /* 0x0000000e03107210 */ /* 0x000fe20007ffe1ff */
[----:B------:R-:W-:-:S03]  /*0eb0*/  IMAD R3, R15, -0x800000, R7 ;  /* 0xff8000000f037824 */ /* 0x000fc600078e0207 */
[----:B------:R0:W1:Y:S01]  /*0ec0*/  MUFU.RCP R14, R16 ;  /* 0x00000010000e7308 */ /* 0x0000620000001000 */
[----:B------:R-:W-:Y:S01]  /*0ed0*/  FADD.FTZ R18, -R16, -RZ ;  /* 0x800000ff10127221 */ /* 0x000fe20000010100 */
[----:B0-----:R-:W-:-:S04]  /*0ee0*/  IADD3 R16, PT, PT, R15, 0x7f, -R6 ;  /* 0x0000007f0f107810 */ /* 0x001fc80007ffe806 */
[----:B------:R-:W-:Y:S01]  /*0ef0*/  IADD3 R16, PT, PT, R16, R5, RZ ;  /* 0x0000000510107210 */ /* 0x000fe20007ffe0ff */
[----:B-1----:R-:W-:-:S04]  /*0f00*/  FFMA R17, R14, R18, 1 ;  /* 0x3f8000000e117423 */ /* 0x002fc80000000012 */
[----:B------:R-:W-:-:S04]  /*0f10*/  FFMA R14, R14, R17, R14 ;  /* 0x000000110e0e7223 */ /* 0x000fc8000000000e */
[----:B------:R-:W-:-:S04]  /*0f20*/  FFMA R7, R3, R14, RZ ;  /* 0x0000000e03077223 */ /* 0x000fc800000000ff */
[----:B------:R-:W-:-:S04]  /*0f30*/  FFMA R17, R18, R7, R3 ;  /* 0x0000000712117223 */ /* 0x000fc80000000003 */
[----:B------:R-:W-:-:S04]  /*0f40*/  FFMA R17, R14, R17, R7 ;  /* 0x000000110e117223 */ /* 0x000fc80000000007 */
[----:B------:R-:W-:-:S04]  /*0f50*/  FFMA R18, R18, R17, R3 ;  /* 0x0000001112127223 */ /* 0x000fc80000000003 */
[----:B------:R-:W-:-:S05]  /*0f60*/  FFMA R3, R14, R18, R17 ;  /* 0x000000120e037223 */ /* 0x000fca0000000011 */
[----:B------:R-:W-:-:S04]  /*0f70*/  SHF.R.U32.HI R6, RZ, 0x17, R3 ;  /* 0x00000017ff067819 */ /* 0x000fc80000011603 */
[----:B------:R-:W-:-:S04]  /*0f80*/  LOP3.LUT R6, R6, 0xff, RZ, 0xc0, !PT ;  /* 0x000000ff06067812 */ /* 0x000fc800078ec0ff */
[----:B------:R-:W-:-:S05]  /*0f90*/  IADD3 R15, PT, PT, R6, R16, RZ ;  /* 0x00000010060f7210 */ /* 0x000fca0007ffe0ff */
[----:B------:R-:W-:-:S05]  /*0fa0*/  VIADD R5, R15, 0xffffffff ;  /* 0xffffffff0f057836 */ /* 0x000fca0000000000 */
[----:B------:R-:W-:-:S13]  /*0fb0*/  ISETP.GE.U32.AND P0, PT, R5, 0xfe, PT ;  /* 0x000000fe0500780c */ /* 0x000fda0003f06070 */
[----:B------:R-:W-:Y:S05]  /*0fc0*/  @!P0 BRA `(.L_x_13) ;  /* 0x0000000000808947 */ /* 0x000fea0003800000 */
[----:B------:R-:W-:-:S13]  /*0fd0*/  ISETP.GT.AND P0, PT, R15, 0xfe, PT ;  /* 0x000000fe0f00780c */ /* 0x000fda0003f04270 */
[----:B------:R-:W-:Y:S05]  /*0fe0*/  @P0 BRA `(.L_x_14) ;  /* 0x00000000006c0947 */ /* 0x000fea0003800000 */
[----:B------:R-:W-:-:S13]  /*0ff0*/  ISETP.GE.AND P0, PT, R15, 0x1, PT ;  /* 0x000000010f00780c */ /* 0x000fda0003f06270 */
[----:B------:R-:W-:Y:S05]  /*1000*/  @P0 BRA `(.L_x_15) ;  /* 0x0000000000740947 */ /* 0x000fea0003800000 */
[----:B------:R-:W-:Y:S02]  /*1010*/  ISETP.GE.AND P0, PT, R15, -0x18, PT ;  /* 0xffffffe80f00780c */ /* 0x000fe40003f06270 */
[----:B------:R-:W-:-:S11]  /*1020*/  LOP3.LUT R3, R3, 0x80000000, RZ, 0xc0, !PT ;  /* 0x8000000003037812 */ /* 0x000fd600078ec0ff */
[----:B------:R-:W-:Y:S05]  /*1030*/  @!P0 BRA `(.L_x_15) ;  /* 0x0000000000688947 */ /* 0x000fea0003800000 */
[CCC-:B------:R-:W-:Y:S01]  /*1040*/  FFMA.RZ R5, R14.reuse, R18.reuse, R17.reuse ;  /* 0x000000120e057223 */ /* 0x1c0fe2000000c011 */
[C---:B------:R-:W-:Y:S02]  /*1050*/  IADD3 R7, PT, PT, R15.reuse, 0x20, RZ ;  /* 0x000000200f077810 */ /* 0x040fe40007ffe0ff */
[----:B------:R-:W-:Y:S02]  /*1060*/  ISETP.NE.AND P2, PT, R15, RZ, PT ;  /* 0x000000ff0f00720c */ /* 0x000fe40003f45270 */
[----:B------:R-:W-:Y:S01]  /*1070*/  LOP3.LUT R6, R5, 0x7fffff, RZ, 0xc0, !PT ;  /* 0x007fffff05067812 */ /* 0x000fe200078ec0ff */
[CCC-:B------:R-:W-:Y:S01]  /*1080*/  FFMA.RP R5, R14.reuse, R18.reuse, R17.reuse ;  /* 0x000000120e057223 */ /* 0x1c0fe20000008011 */
[----:B------:R-:W-:Y:S01]  /*1090*/  FFMA.RM R14, R14, R18, R17 ;  /* 0x000000120e0e7223 */ /* 0x000fe20000004011 */
[----:B------:R-:W-:Y:S02]  /*10a0*/  ISETP.NE.AND P1, PT, R15, RZ, PT ;  /* 0x000000ff0f00720c */ /* 0x000fe40003f25270 */
[----:B------:R-:W-:-:S02]  /*10b0*/  LOP3.LUT R6, R6, 0x800000, RZ, 0xfc, !PT ;  /* 0x0080000006067812 */ /* 0x000fc400078efcff */
[----:B------:R-:W-:Y:S02]  /*10c0*/  IADD3 R15, PT, PT, -R15, RZ, RZ ;  /* 0x000000ff0f0f7210 */ /* 0x000fe40007ffe1ff */
[----:B------:R-:W-:Y:S02]  /*10d0*/  SHF.L.U32 R7, R6, R7, RZ ;  /* 0x0000000706077219 */ /* 0x000fe400000006ff */
[----:B------:R-:W-:Y:S02]  /*10e0*/  FSETP.NEU.FTZ.AND P0, PT, R5, R14, PT ;  /* 0x0000000e0500720b */ /* 0x000fe40003f1d000 */
[----:B------:R-:W-:Y:S02]  /*10f0*/  SEL R5, R15, RZ, P2 ;  /* 0x000000ff0f057207 */ /* 0x000fe40001000000 */
[----:B------:R-:W-:Y:S02]  /*1100*/  ISETP.NE.AND P1, PT, R7, RZ, P1 ;  /* 0x000000ff0700720c */ /* 0x000fe40000f25270 */
[----:B------:R-:W-:-:S02]  /*1110*/  SHF.R.U32.HI R5, RZ, R5, R6 ;  /* 0x00000005ff057219 */ /* 0x000fc40000011606 */
[----:B------:R-:W-:Y:S02]  /*1120*/  PLOP3.LUT P0, PT, P0, P1, PT, 0xf8, 0x8f ;  /* 0x00000000008f781c */ /* 0x000fe40000703f70 */
[----:B------:R-:W-:Y:S02]  /*1130*/  SHF.R.U32.HI R7, RZ, 0x1, R5 ;  /* 0x00000001ff077819 */ /* 0x000fe40000011605 */
[----:B------:R-:W-:-:S04]  /*1140*/  SEL R6, RZ, 0x1, !P0 ;  /* 0x00000001ff067807 */ /* 0x000fc80004000000 */
[----:B------:R-:W-:-:S04]  /*1150*/  LOP3.LUT R6, R6, 0x1, R7, 0xf8, !PT ;  /* 0x0000000106067812 */ /* 0x000fc800078ef807 */
[----:B------:R-:W-:-:S05]  /*1160*/  LOP3.LUT R6, R6, R5, RZ, 0xc0, !PT ;  /* 0x0000000506067212 */ /* 0x000fca00078ec0ff */
[----:B------:R-:W-:-:S05]  /*1170*/  IMAD.IADD R6, R7, 0x1, R6 ;  /* 0x0000000107067824 */ /* 0x000fca00078e0206 */
[----:B------:R-:W-:Y:S01]  /*1180*/  LOP3.LUT R3, R6, R3, RZ, 0xfc, !PT ;  /* 0x0000000306037212 */ /* 0x000fe200078efcff */
[----:B------:R-:W-:Y:S06]  /*1190*/  BRA `(.L_x_15) ;  /* 0x0000000000107947 */ /* 0x000fec0003800000 */
.L_x_14:
[----:B------:R-:W-:-:S04]  /*11a0*/  LOP3.LUT R3, R3, 0x80000000, RZ, 0xc0, !PT ;  /* 0x8000000003037812 */ /* 0x000fc800078ec0ff */
[----:B------:R-:W-:Y:S01]  /*11b0*/  LOP3.LUT R3, R3, 0x7f800000, RZ, 0xfc, !PT ;  /* 0x7f80000003037812 */ /* 0x000fe200078efcff */
[----:B------:R-:W-:Y:S06]  /*11c0*/  BRA `(.L_x_15) ;  /* 0x0000000000047947 */ /* 0x000fec0003800000 */
.L_x_13:
[----:B------:R-:W-:-:S07]  /*11d0*/  LEA R3, R16, R3, 0x17 ;  /* 0x0000000310037211 */ /* 0x000fce00078eb8ff */
.L_x_15:
[----:B------:R-:W-:Y:S05]  /*11e0*/  BSYNC.RECONVERGENT B2 ;  /* 0x0000000000027941 */ /* 0x000fea0003800200 */
.L_x_12:
[----:B------:R-:W-:Y:S05]  /*11f0*/  BRA `(.L_x_16) ;  /* 0x0000000000207947 */ /* 0x000fea0003800000 */
.L_x_11:
[----:B------:R-:W-:-:S04]  /*1200*/  LOP3.LUT R3, R14, 0x80000000, R7, 0x48, !PT ;  /* 0x800000000e037812 */ /* 0x000fc800078e4807 */
[----:B------:R-:W-:Y:S01]  /*1210*/  LOP3.LUT R3, R3, 0x7f800000, RZ, 0xfc, !PT ;  /* 0x7f80000003037812 */ /* 0x000fe200078efcff */
[----:B------:R-:W-:Y:S06]  /*1220*/  BRA `(.L_x_16) ;  /* 0x0000000000147947 */ /* 0x000fec0003800000 */
.L_x_10:
[----:B------:R-:W-:Y:S01]  /*1230*/  LOP3.LUT R3, R14, 0x80000000, R7, 0x48, !PT ;  /* 0x800000000e037812 */ /* 0x000fe200078e4807 */
[----:B------:R-:W-:Y:S06]  /*1240*/  BRA `(.L_x_16) ;  /* 0x00000000000c7947 */ /* 0x000fec0003800000 */
.L_x_9:
[----:B------:R-:W0:Y:S01]  /*1250*/  MUFU.RSQ R3, -QNAN ;  /* 0xffc0000000037908 */ /* 0x000e220000001400 */
[----:B------:R-:W-:Y:S05]  /*1260*/  BRA `(.L_x_16) ;  /* 0x0000000000047947 */ /* 0x000fea0003800000 */
.L_x_8:
[----:B------:R-:W-:-:S07]  /*1270*/  FADD.FTZ R3, R3, R25 ;  /* 0x0000001903037221 */ /* 0x000fce0000010000 */
.L_x_16:
[----:B------:R-:W-:Y:S05]  /*1280*/  BSYNC.RECONVERGENT B1 ;  /* 0x0000000000017941 */ /* 0x000fea0003800200 */
.L_x_6:
[----:B------:R-:W-:-:S04]  /*1290*/  HFMA2 R5, -RZ, RZ, 0, 0 ;  /* 0x00000000ff057431 */ /* 0x000fc800000001ff */
[----:B0-----:R-:W-:Y:S05]  /*12a0*/  RET.REL.NODEC R4 `(_Z12UpdateMiLiOiPfS_S_S_S_S_S_ii) ;  /* 0xffffffec04547950 */ /* 0x001fea0003c3ffff */
.L_x_17:
[----:B------:R-:W-:-:S00]  /*12b0*/  BRA `(.L_x_17) ;  /* 0xfffffffc00fc7947 */ /* 0x000fc0000383ffff */
[----:B------:R-:W-:-:S00]  /*12c0*/  NOP ;  /* 0x0000000000007918 */ /* 0x000fc00000000000 */
        /* <DEDUP_REMOVED lines=11> */
.L_x_40:


//--------------------- .text._Z6RowSumPfS_ii     --------------------------
	.section	.text._Z6RowSumPfS_ii,"ax",@progbits
	.align	128
        .global         _Z6RowSumPfS_ii
        .type           _Z6RowSumPfS_ii,@function
        .size           _Z6RowSumPfS_ii,(.L_x_42 - _Z6RowSumPfS_ii)
        .other          _Z6RowSumPfS_ii,@"STO_CUDA_ENTRY STV_DEFAULT"
_Z6RowSumPfS_ii:
.text._Z6RowSumPfS_ii:
[----:B------:R-:W-:Y:S01]  /*0000*/  LDC R1, c[0x0][0x37c] ;  /* 0x0000df00ff017b82 */ /* 0x000fe20000000800 */
[----:B------:R-:W0:Y:S07]  /*0010*/  S2R R3, SR_TID.X ;  /* 0x0000000000037919 */ /* 0x000e2e0000002100 */
[----:B------:R-:W0:Y:S01]  /*0020*/  S2UR UR4, SR_CTAID.X ;  /* 0x00000000000479c3 */ /* 0x000e220000002500 */
[----:B------:R-:W1:Y:S07]  /*0030*/  LDCU UR5, c[0x0][0x390] ;  /* 0x00007200ff0577ac */ /* 0x000e6e0008000800 */
[----:B------:R-:W0:Y:S02]  /*0040*/  LDC R2, c[0x0][0x360] ;  /* 0x0000d800ff027b82 */ /* 0x000e240000000800 */
[----:B0-----:R-:W-:-:S05]  /*0050*/  IMAD R2, R2, UR4, R3 ;  /* 0x0000000402027c24 */ /* 0x001fca000f8e0203 */
[----:B-1----:R-:W-:-:S13]  /*0060*/  ISETP.GE.AND P0, PT, R2, UR5, PT ;  /* 0x0000000502007c0c */ /* 0x002fda000bf06270 */
[----:B------:R-:W-:Y:S05]  /*0070*/  @P0 EXIT ;  /* 0x000000000000094d */ /* 0x000fea0003800000 */
[----:B------:R-:W0:Y:S01]  /*0080*/  LDCU UR7, c[0x0][0x394] ;  /* 0x00007280ff0777ac */ /* 0x000e220008000800 */
[----:B------:R-:W-:Y:S01]  /*0090*/  HFMA2 R0, -RZ, RZ, 0, 0 ;  /* 0x00000000ff007431 */ /* 0x000fe200000001ff */
[----:B------:R-:W1:Y:S01]  /*00a0*/  LDCU.64 UR12, c[0x0][0x358] ;  /* 0x00006b00ff0c77ac */ /* 0x000e620008000a00 */
[----:B0-----:R-:W-:-:S09]  /*00b0*/  UISETP.GE.AND UP0, UPT, UR7, 0x1, UPT ;  /* 0x000000010700788c */ /* 0x001fd2000bf06270 */
[----:B-1----:R-:W-:Y:S05]  /*00c0*/  BRA.U !UP0, `(.L_x_18) ;  /* 0x0000000508a87547 */ /* 0x002fea000b800000 */
[----:B------:R-:W-:Y:S02]  /*00d0*/  UISETP.GE.U32.AND UP1, UPT, UR7, 0x10, UPT ;  /* 0x000000100700788c */ /* 0x000fe4000bf26070 */
[----:B------:R-:W-:Y:S01]  /*00e0*/  IMAD R3, R2, UR7, RZ ;  /* 0x0000000702037c24 */ /* 0x000fe2000f8e02ff */
[----:B------:R-:W-:Y:S01]  /*00f0*/  ULOP3.LUT UR10, UR7, 0xf, URZ, 0xc0, !UPT ;  /* 0x0000000f070a7892 */ /* 0x000fe2000f8ec0ff */
[----:B------:R-:W-:Y:S01]  /*0100*/  MOV R0, RZ ;  /* 0x000000ff00007202 */ /* 0x000fe20000000f00 */
[----:B------:R-:W-:Y:S02]  /*0110*/  UMOV UR4, URZ ;  /* 0x000000ff00047c82 */ /* 0x000fe40008000000 */
[----:B------:R-:W-:Y:S02]  /*0120*/  UISETP.NE.AND UP0, UPT, UR10, URZ, UPT ;  /* 0x000000ff0a00728c */ /* 0x000fe4000bf05270 */
[----:B------:R-:W-:Y:S09]  /*0130*/  BRA.U !UP1, `(.L_x_19) ;  /* 0x0000000109b87547 */ /* 0x000ff2000b800000 */
[----:B------:R-:W0:Y:S01]  /*0140*/  LDCU.64 UR8, c[0x0][0x380] ;  /* 0x00007000ff0877ac */ /* 0x000e220008000a00 */
[----:B------:R-:W-:Y:S02]  /*0150*/  MOV R0, RZ ;  /* 0x000000ff00007202 */ /* 0x000fe40000000f00 */
[----:B------:R-:W-:Y:S01]  /*0160*/  MOV R6, R3 ;  /* 0x0000000300067202 */ /* 0x000fe20000000f00 */
[----:B------:R-:W-:Y:S02]  /*0170*/  ULOP3.LUT UR4, UR7, 0x7ffffff0, URZ, 0xc0, !UPT ;  /* 0x7ffffff007047892 */ /* 0x000fe4000f8ec0ff */
[----:B0-----:R-:W-:Y:S02]  /*0180*/  UIADD3 UR5, UP1, UPT, UR8, 0x20, URZ ;  /* 0x0000002008057890 */ /* 0x001fe4000ff3e0ff */
[----:B------:R-:W-:Y:S02]  /*0190*/  UIADD3 UR8, UPT, UPT, -UR4, URZ, URZ ;  /* 0x000000ff04087290 */ /* 0x000fe4000fffe1ff */
[----:B------:R-:W-:-:S12]  /*01a0*/  UIADD3.X UR6, UPT, UPT, URZ, UR9, URZ, UP1, !UPT ;  /* 0x00000009ff067290 */ /* 0x000fd80008ffe4ff */
.L_x_20:
[----:B------:R-:W-:Y:S02]  /*01b0*/  MOV R4, UR5 ;  /* 0x0000000500047c02 */ /* 0x000fe40008000f00 */
[----:B------:R-:W-:-:S03]  /*01c0*/  MOV R5, UR6 ;  /* 0x0000000600057c02 */ /* 0x000fc60008000f00 */
[----:B------:R-:W-:-:S05]  /*01d0*/  IMAD.WIDE R4, R6, 0x4, R4 ;  /* 0x0000000406047825 */ /* 0x000fca00078e0204 */
[----:B------:R-:W2:Y:S04]  /*01e0*/  LDG.E R15, desc[UR12][R4.64+-0x20] ;  /* 0xffffe00c040f7981 */ /* 0x000ea8000c1e1900 */
[----:B------:R-:W3:Y:S04]  /*01f0*/  LDG.E R16, desc[UR12][R4.64+-0x1c] ;  /* 0xffffe40c04107981 */ /* 0x000ee8000c1e1900 */
[----:B------:R-:W4:Y:S04]  /*0200*/  LDG.E R18, desc[UR12][R4.64+-0x18] ;  /* 0xffffe80c04127981 */ /* 0x000f28000c1e1900 */
[----:B------:R-:W5:Y:S04]  /*0210*/  LDG.E R20, desc[UR12][R4.64+-0x14] ;  /* 0xffffec0c04147981 */ /* 0x000f68000c1e1900 */
        /* <DEDUP_REMOVED lines=11> */
[----:B------:R-:W5:Y:S01]  /*02d0*/  LDG.E R14, desc[UR12][R4.64+0x1c] ;  /* 0x00001c0c040e7981 */ /* 0x000f62000c1e1900 */
[----:B------:R-:W-:Y:S01]  /*02e0*/  UIADD3 UR8, UPT, UPT, UR8, 0x10, URZ ;  /* 0x0000001008087890 */ /* 0x000fe2000fffe0ff */
[----:B------:R-:W-:-:S03]  /*02f0*/  IADD3 R6, PT, PT, R6, 0x10, RZ ;  /* 0x0000001006067810 */ /* 0x000fc60007ffe0ff */
[----:B------:R-:W-:Y:S01]  /*0300*/  UISETP.NE.AND UP1, UPT, UR8, URZ, UPT ;  /* 0x000000ff0800728c */ /* 0x000fe2000bf25270 */
[----:B--2---:R-:W-:-:S04]  /*0310*/  FADD R15, R15, R0 ;  /* 0x000000000f0f7221 */ /* 0x004fc80000000000 */
[----:B---3--:R-:W-:-:S04]  /*0320*/  FADD R15, R15, R16 ;  /* 0x000000100f0f7221 */ /* 0x008fc80000000000 */
[----:B----4-:R-:W-:-:S04]  /*0330*/  FADD R15, R15, R18 ;  /* 0x000000120f0f7221 */ /* 0x010fc80000000000 */
[----:B-----5:R-:W-:-:S04]  /*0340*/  FADD R15, R15, R20 ;  /* 0x000000140f0f7221 */ /* 0x020fc80000000000 */
[----:B------:R-:W-:-:S04]  /*0350*/  FADD R15, R15, R22 ;  /* 0x000000160f0f7221 */ /* 0x000fc80000000000 */
        /* <DEDUP_REMOVED lines=10> */
[----:B------:R-:W-:Y:S01]  /*0400*/  FADD R0, R7, R14 ;  /* 0x0000000e07007221 */ /* 0x000fe20000000000 */
[----:B------:R-:W-:Y:S06]  /*0410*/  BRA.U UP1, `(.L_x_20) ;  /* 0xfffffffd01647547 */ /* 0x000fec000b83ffff */
.L_x_19:
[----:B------:R-:W-:Y:S05]  /*0420*/  BRA.U !UP0, `(.L_x_18) ;  /* 0x0000000108d07547 */ /* 0x000fea000b800000 */
[----:B------:R-:W-:Y:S02]  /*0430*/  UISETP.GE.U32.AND UP0, UPT, UR10, 0x8, UPT ;  /* 0x000000080a00788c */ /* 0x000fe4000bf06070 */
[----:B------:R-:W-:-:S04]  /*0440*/  ULOP3.LUT UR6, UR7, 0x7, URZ, 0xc0, !UPT ;  /* 0x0000000707067892 */ /* 0x000fc8000f8ec0ff */
[----:B------:R-:W-:-:S03]  /*0450*/  UISETP.NE.AND UP1, UPT, UR6, URZ, UPT ;  /* 0x000000ff0600728c */ /* 0x000fc6000bf25270 */
[----:B------:R-:W-:Y:S08]  /*0460*/  BRA.U !UP0, `(.L_x_21) ;  /* 0x0000000108507547 */ /* 0x000ff0000b800000 */
[----:B------:R-:W0:Y:S01]  /*0470*/  LDC.64 R4, c[0x0][0x380] ;  /* 0x0000e000ff047b82 */ /* 0x000e220000000a00 */
[----:B------:R-:W-:-:S05]  /*0480*/  IADD3 R7, PT, PT, R3, UR4, RZ ;  /* 0x0000000403077c10 */ /* 0x000fca000fffe0ff */
[----:B0-----:R-:W-:-:S05]  /*0490*/  IMAD.WIDE R4, R7, 0x4, R4 ;  /* 0x0000000407047825 */ /* 0x001fca00078e0204 */
[----:B------:R-:W2:Y:S04]  /*04a0*/  LDG.E R7, desc[UR12][R4.64] ;  /* 0x0000000c04077981 */ /* 0x000ea8000c1e1900 */
[----:B------:R-:W3:Y:S04]  /*04b0*/  LDG.E R6, desc[UR12][R4.64+0x4] ;  /* 0x0000040c04067981 */ /* 0x000ee8000c1e1900 */
[----:B------:R-:W4:Y:S04]  /*04c0*/  LDG.E R9, desc[UR12][R4.64+0x8] ;  /* 0x0000080c04097981 */ /* 0x000f28000c1e1900 */
[----:B------:R-:W5:Y:S04]  /*04d0*/  LDG.E R11, desc[UR12][R4.64+0xc] ;  /* 0x00000c0c040b7981 */ /* 0x000f68000c1e1900 */
[----:B------:R-:W5:Y:S04]  /*04e0*/  LDG.E R13, desc[UR12][R4.64+0x10] ;  /* 0x0000100c040d7981 */ /* 0x000f68000c1e1900 */
[----:B------:R-:W5:Y:S04]  /*04f0*/  LDG.E R15, desc[UR12][R4.64+0x14] ;  /* 0x0000140c040f7981 */ /* 0x000f68000c1e1900 */
[----:B------:R-:W5:Y:S04]  /*0500*/  LDG.E R17, desc[UR12][R4.64+0x18] ;  /* 0x0000180c04117981 */ /* 0x000f68000c1e1900 */
[----:B------:R-:W5:Y:S01]  /*0510*/  LDG.E R19, desc[UR12][R4.64+0x1c] ;  /* 0x00001c0c04137981 */ /* 0x000f62000c1e1900 */
[----:B------:R-:W-:Y:S01]  /*0520*/  UIADD3 UR4, UPT, UPT, UR4, 0x8, URZ ;  /* 0x0000000804047890 */ /* 0x000fe2000fffe0ff */
[----:B--2---:R-:W-:-:S04]  /*0530*/  FADD R7, R0, R7 ;  /* 0x0000000700077221 */ /* 0x004fc80000000000 */
[----:B---3--:R-:W-:-:S04]  /*0540*/  FADD R6, R7, R6 ;  /* 0x0000000607067221 */ /* 0x008fc80000000000 */
[----:B----4-:R-:W-:-:S04]  /*0550*/  FADD R6, R6, R9 ;  /* 0x0000000906067221 */ /* 0x010fc80000000000 */
[----:B-----5:R-:W-:-:S04]  /*0560*/  FADD R6, R6, R11 ;  /* 0x0000000b06067221 */ /* 0x020fc80000000000 */
[----:B------:R-:W-:-:S04]  /*0570*/  FADD R6, R6, R13 ;  /* 0x0000000d06067221 */ /* 0x000fc80000000000 */
[----:B------:R-:W-:-:S04]  /*0580*/  FADD R6, R6, R15 ;  /* 0x0000000f06067221 */ /* 0x000fc80000000000 */
[----:B------:R-:W-:-:S04]  /*0590*/  FADD R6, R6, R17 ;  /* 0x0000001106067221 */ /* 0x000fc80000000000 */
[----:B------:R-:W-:-:S07]  /*05a0*/  FADD R0, R6, R19 ;  /* 0x0000001306007221 */ /* 0x000fce0000000000 */
.L_x_21:
        /* <DEDUP_REMOVED lines=11> */
[----:B------:R-:W5:Y:S01]  /*0660*/  LDG.E R11, desc[UR12][R4.64+0xc] ;  /* 0x00000c0c040b7981 */ /* 0x000f62000c1e1900 */
[----:B------:R-:W-:Y:S01]  /*0670*/  UIADD3 UR4, UPT, UPT, UR4, 0x4, URZ ;  /* 0x0000000404047890 */ /* 0x000fe2000fffe0ff */
[----:B--2---:R-:W-:-:S04]  /*0680*/  FADD R7, R0, R7 ;  /* 0x0000000700077221 */ /* 0x004fc80000000000 */
[----:B---3--:R-:W-:-:S04]  /*0690*/  FADD R6, R7, R6 ;  /* 0x0000000607067221 */ /* 0x008fc80000000000 */
[----:B----4-:R-:W-:-:S04]  /*06a0*/  FADD R6, R6, R9 ;  /* 0x0000000906067221 */ /* 0x010fc80000000000 */
[----:B-----5:R-:W-:-:S07]  /*06b0*/  FADD R0, R6, R11 ;  /* 0x0000000b06007221 */ /* 0x020fce0000000000 */
.L_x_22:
[----:B------:R-:W-:Y:S05]  /*06c0*/  BRA.U !UP1, `(.L_x_18) ;  /* 0x0000000109287547 */ /* 0x000fea000b800000 */
[----:B------:R-:W0:Y:S01]  /*06d0*/  LDC.64 R6, c[0x0][0x380] ;  /* 0x0000e000ff067b82 */ /* 0x000e220000000a00 */
[----:B------:R-:W-:Y:S01]  /*06e0*/  IADD3 R3, PT, PT, R3, UR4, RZ ;  /* 0x0000000403037c10 */ /* 0x000fe2000fffe0ff */
[----:B------:R-:W-:-:S12]  /*06f0*/  UIADD3 UR5, UPT, UPT, -UR5, URZ, URZ ;  /* 0x000000ff05057290 */ /* 0x000fd8000fffe1ff */
.L_x_23:
[----:B0-----:R-:W-:-:S06]  /*0700*/  IMAD.WIDE R4, R3, 0x4, R6 ;  /* 0x0000000403047825 */ /* 0x001fcc00078e0206 */
[----:B------:R-:W2:Y:S01]  /*0710*/  LDG.E R5, desc[UR12][R4.64] ;  /* 0x0000000c04057981 */ /* 0x000ea2000c1e1900 */
[----:B------:R-:W-:Y:S01]  /*0720*/  UIADD3 UR5, UPT, UPT, UR5, 0x1, URZ ;  /* 0x0000000105057890 */ /* 0x000fe2000fffe0ff */
[----:B------:R-:W-:-:S03]  /*0730*/  IADD3 R3, PT, PT, R3, 0x1, RZ ;  /* 0x0000000103037810 */ /* 0x000fc60007ffe0ff */
[----:B------:R-:W-:Y:S01]  /*0740*/  UISETP.NE.AND UP0, UPT, UR5, URZ, UPT ;  /* 0x000000ff0500728c */ /* 0x000fe2000bf05270 */
[----:B--2---:R-:W-:-:S08]  /*0750*/  FADD R0, R5, R0 ;  /* 0x0000000005007221 */ /* 0x004fd00000000000 */
[----:B------:R-:W-:Y:S05]  /*0760*/  BRA.U UP0, `(.L_x_23) ;  /* 0xfffffffd00e47547 */ /* 0x000fea000b83ffff */
.L_x_18:
[----:B------:R-:W0:Y:S02]  /*0770*/  LDC.64 R4, c[0x0][0x388] ;  /* 0x0000e200ff047b82 */ /* 0x000e240000000a00 */
[----:B0-----:R-:W-:-:S05]  /*0780*/  IMAD.WIDE R2, R2, 0x4, R4 ;  /* 0x0000000402027825 */ /* 0x001fca00078e0204 */
[----:B------:R-:W-:Y:S01]  /*0790*/  STG.E desc[UR12][R2.64], R0 ;  /* 0x0000000002007986 */ /* 0x000fe2000c10190c */
[----:B------:R-:W-:Y:S05]  /*07a0*/  EXIT ;  /* 0x000000000000794d */ /* 0x000fea0003800000 */
.L_x_24:
        /* <DEDUP_REMOVED lines=13> */
.L_x_42:


//--------------------- .text._Z14MinusMaxAndExpPfS_S_ii --------------------------
	.section	.text._Z14MinusMaxAndExpPfS_S_ii,"ax",@progbits
	.align	128
        .global         _Z14MinusMaxAndExpPfS_S_ii
        .type           _Z14MinusMaxAndExpPfS_S_ii,@function
        .size           _Z14MinusMaxAndExpPfS_S_ii,(.L_x_43 - _Z14MinusMaxAndExpPfS_S_ii)
        .other          _Z14MinusMaxAndExpPfS_S_ii,@"STO_CUDA_ENTRY STV_DEFAULT"
_Z14MinusMaxAndExpPfS_S_ii:
.text._Z14MinusMaxAndExpPfS_S_ii:
[----:B------:R-:W-:Y:S01]  /*0000*/  LDC R1, c[0x0][0x37c] ;  /* 0x0000df00ff017b82 */ /* 0x000fe20000000800 */
[----:B------:R-:W0:Y:S07]  /*0010*/  S2R R3, SR_TID.X ;  /* 0x0000000000037919 */ /* 0x000e2e0000002100 */
[----:B------:R-:W0:Y:S01]  /*0020*/  S2UR UR4, SR_CTAID.X ;  /* 0x00000000000479c3 */ /* 0x000e220000002500 */
[----:B------:R-:W1:Y:S01]  /*0030*/  LDCU.64 UR6, c[0x0][0x398] ;  /* 0x00007300ff0677ac */ /* 0x000e620008000a00 */
[----:B------:R-:W2:Y:S06]  /*0040*/  S2R R2, SR_TID.Y ;  /* 0x0000000000027919 */ /* 0x000eac0000002200 */
[----:B------:R-:W0:Y:S08]  /*0050*/  LDC R0, c[0x0][0x360] ;  /* 0x0000d800ff007b82 */ /* 0x000e300000000800 */
[----:B------:R-:W2:Y:S08]  /*0060*/  S2UR UR5, SR_CTAID.Y ;  /* 0x00000000000579c3 */ /* 0x000eb00000002600 */
[----:B------:R-:W2:Y:S01]  /*0070*/  LDC R7, c[0x0][0x364] ;  /* 0x0000d900ff077b82 */ /* 0x000ea20000000800 */
[----:B0-----:R-:W-:-:S05]  /*0080*/  IMAD R0, R0, UR4, R3 ;  /* 0x0000000400007c24 */ /* 0x001fca000f8e0203 */
[----:B-1----:R-:W-:Y:S01]  /*0090*/  ISETP.GE.AND P0, PT, R0, UR7, PT ;  /* 0x0000000700007c0c */ /* 0x002fe2000bf06270 */
[----:B--2---:R-:W-:-:S05]  /*00a0*/  IMAD R7, R7, UR5, R2 ;  /* 0x0000000507077c24 */ /* 0x004fca000f8e0202 */
[----:B------:R-:W-:-:S13]  /*00b0*/  ISETP.GE.OR P0, PT, R7, UR6, P0 ;  /* 0x0000000607007c0c */ /* 0x000fda0008706670 */
[----:B------:R-:W-:Y:S05]  /*00c0*/  @P0 EXIT ;  /* 0x000000000000094d */ /* 0x000fea0003800000 */
[----:B------:R-:W0:Y:S01]  /*00d0*/  LDC.64 R4, c[0x0][0x390] ;  /* 0x0000e400ff047b82 */ /* 0x000e220000000a00 */
[----:B------:R-:W1:Y:S01]  /*00e0*/  LDCU.64 UR4, c[0x0][0x358] ;  /* 0x00006b00ff0477ac */ /* 0x000e620008000a00 */
[----:B------:R-:W-:-:S06]  /*00f0*/  IMAD R9, R7, UR7, R0 ;  /* 0x0000000707097c24 */ /* 0x000fcc000f8e0200 */
[----:B------:R-:W2:Y:S01]  /*0100*/  LDC.64 R2, c[0x0][0x380] ;  /* 0x0000e000ff027b82 */ /* 0x000ea20000000a00 */
[----:B0-----:R-:W-:-:S06]  /*0110*/  IMAD.WIDE.U32 R4, R7, 0x4, R4 ;  /* 0x0000000407047825 */ /* 0x001fcc00078e0004 */
[----:B-1----:R-:W3:Y:S01]  /*0120*/  LDG.E R5, desc[UR4][R4.64] ;  /* 0x0000000404057981 */ /* 0x002ee2000c1e1900 */
[----:B--2---:R-:W-:-:S06]  /*0130*/  IMAD.WIDE R2, R9, 0x4, R2 ;  /* 0x0000000409027825 */ /* 0x004fcc00078e0202 */
[----:B------:R-:W3:Y:S01]  /*0140*/  LDG.E R2, desc[UR4][R2.64] ;  /* 0x0000000402027981 */ /* 0x000ee2000c1e1900 */
[----:B------:R-:W-:Y:S01]  /*0150*/  HFMA2 R7, -RZ, RZ, 0.96630859375, -0.0022525787353515625 ;  /* 0x3bbb989dff077431 */ /* 0x000fe200000001ff */
[----:B------:R-:W-:Y:S01]  /*0160*/  MOV R11, 0x437c0000 ;  /* 0x437c0000000b7802 */ /* 0x000fe20000000f00 */
[----:B---3--:R-:W-:-:S04]  /*0170*/  FADD R0, R2, -R5 ;  /* 0x8000000502007221 */ /* 0x008fc80000000000 */
[----:B------:R-:W-:-:S04]  /*0180*/  FFMA.SAT R6, R0, R7, 0.5 ;  /* 0x3f00000000067423 */ /* 0x000fc80000002007 */
[----:B------:R-:W-:Y:S02]  /*0190*/  FFMA.RM R8, R6, R11, 12582913 ;  /* 0x4b40000106087423 */ /* 0x000fe4000000400b */
[----:B------:R-:W0:Y:S02]  /*01a0*/  LDC.64 R6, c[0x0][0x388] ;  /* 0x0000e200ff067b82 */ /* 0x000e240000000a00 */
[----:B------:R-:W-:-:S04]  /*01b0*/  FADD R11, R8, -12583039 ;  /* 0xcb40007f080b7421 */ /* 0x000fc80000000000 */
[----:B------:R-:W-:-:S04]  /*01c0*/  FFMA R11, R0, 1.4426950216293334961, -R11 ;  /* 0x3fb8aa3b000b7823 */ /* 0x000fc8000000080b */
[----:B------:R-:W-:-:S06]  /*01d0*/  FFMA R11, R0, 1.925963033500011079e-08, R11 ;  /* 0x32a57060000b7823 */ /* 0x000fcc000000000b */
[----:B------:R-:W1:Y:S01]  /*01e0*/  MUFU.EX2 R11, R11 ;  /* 0x0000000b000b7308 */ /* 0x000e620000000800 */
[----:B------:R-:W-:Y:S01]  /*01f0*/  SHF.L.U32 R8, R8, 0x17, RZ ;  /* 0x0000001708087819 */ /* 0x000fe200000006ff */
[----:B0-----:R-:W-:-:S04]  /*0200*/  IMAD.WIDE R2, R9, 0x4, R6 ;  /* 0x0000000409027825 */ /* 0x001fc800078e0206 */
[----:B-1----:R-:W-:-:S05]  /*0210*/  FMUL R5, R8, R11 ;  /* 0x0000000b08057220 */ /* 0x002fca0000400000 */
[----:B------:R-:W-:Y:S01]  /*0220*/  STG.E desc[UR4][R2.64], R5 ;  /* 0x0000000502007986 */ /* 0x000fe2000c101904 */
[----:B------:R-:W-:Y:S05]  /*0230*/  EXIT ;  /* 0x000000000000794d */ /* 0x000fea0003800000 */
.L_x_25:
        /* <DEDUP_REMOVED lines=12> */
.L_x_43:


//--------------------- .text._Z6RowMaxPfS_ii     --------------------------
	.section	.text._Z6RowMaxPfS_ii,"ax",@progbits
	.align	128
        .global         _Z6RowMaxPfS_ii
        .type           _Z6RowMaxPfS_ii,@function
        .size           _Z6RowMaxPfS_ii,(.L_x_44 - _Z6RowMaxPfS_ii)
        .other          _Z6RowMaxPfS_ii,@"STO_CUDA_ENTRY STV_DEFAULT"
_Z6RowMaxPfS_ii:
.text._Z6RowMaxPfS_ii:
        /* <DEDUP_REMOVED lines=9> */
[----:B------:R-:W-:Y:S01]  /*0090*/  IMAD.MOV.U32 R0, RZ, RZ, -0x800001 ;  /* 0xff7fffffff007424 */ /* 0x000fe200078e00ff */
[----:B------:R-:W1:Y:S01]  /*00a0*/  LDCU.64 UR12, c[0x0][0x358] ;  /* 0x00006b00ff0c77ac */ /* 0x000e620008000a00 */
[----:B0-----:R-:W-:-:S09]  /*00b0*/  UISETP.GE.AND UP0, UPT, UR7, 0x1, UPT ;  /* 0x000000010700788c */ /* 0x001fd2000bf06270 */
[----:B-1----:R-:W-:Y:S05]  /*00c0*/  BRA.U !UP0, `(.L_x_26) ;  /* 0x00000009081c7547 */ /* 0x002fea000b800000 */
[----:B------:R-:W-:Y:S02]  /*00d0*/  UISETP.GE.U32.AND UP1, UPT, UR7, 0x10, UPT ;  /* 0x000000100700788c */ /* 0x000fe4000bf26070 */
[----:B------:R-:W-:Y:S01]  /*00e0*/  IMAD R3, R2, UR7, RZ ;  /* 0x0000000702037c24 */ /* 0x000fe2000f8e02ff */
[----:B------:R-:W-:Y:S01]  /*00f0*/  ULOP3.LUT UR10, UR7, 0xf, URZ, 0xc0, !UPT ;  /* 0x0000000f070a7892 */ /* 0x000fe2000f8ec0ff */
[----:B------:R-:W-:Y:S01]  /*0100*/  IMAD.MOV.U32 R0, RZ, RZ, -0x800001 ;  /* 0xff7fffffff007424 */ /* 0x000fe200078e00ff */
[----:B------:R-:W-:Y:S02]  /*0110*/  UMOV UR4, URZ ;  /* 0x000000ff00047c82 */ /* 0x000fe40008000000 */
[----:B------:R-:W-:Y:S02]  /*0120*/  UISETP.NE.AND UP0, UPT, UR10, URZ, UPT ;  /* 0x000000ff0a00728c */ /* 0x000fe4000bf05270 */
[----:B------:R-:W-:Y:S09]  /*0130*/  BRA.U !UP1, `(.L_x_27) ;  /* 0x0000000109f87547 */ /* 0x000ff2000b800000 */
[----:B------:R-:W0:Y:S01]  /*0140*/  LDCU.64 UR8, c[0x0][0x380] ;  /* 0x00007000ff0877ac */ /* 0x000e220008000a00 */
[----:B------:R-:W-:Y:S02]  /*0150*/  IMAD.MOV.U32 R0, RZ, RZ, -0x800001 ;  /* 0xff7fffffff007424 */ /* 0x000fe400078e00ff */
[----:B------:R-:W-:Y:S01]  /*0160*/  IMAD.MOV.U32 R6, RZ, RZ, R3 ;  /* 0x000000ffff067224 */ /* 0x000fe200078e0003 */
[----:B------:R-:W-:Y:S02]  /*0170*/  ULOP3.LUT UR4, UR7, 0x7ffffff0, URZ, 0xc0, !UPT ;  /* 0x7ffffff007047892 */ /* 0x000fe4000f8ec0ff */
[----:B0-----:R-:W-:Y:S02]  /*0180*/  UIADD3 UR5, UP1, UPT, UR8, 0x20, URZ ;  /* 0x0000002008057890 */ /* 0x001fe4000ff3e0ff */
[----:B------:R-:W-:Y:S02]  /*0190*/  UIADD3 UR8, UPT, UPT, -UR4, URZ, URZ ;  /* 0x000000ff04087290 */ /* 0x000fe4000fffe1ff */
[----:B------:R-:W-:-:S12]  /*01a0*/  UIADD3.X UR6, UPT, UPT, URZ, UR9, URZ, UP1, !UPT ;  /* 0x00000009ff067290 */ /* 0x000fd80008ffe4ff */
.L_x_28:
[----:B------:R-:W-:Y:S02]  /*01b0*/  IMAD.U32 R4, RZ, RZ, UR5 ;  /* 0x00000005ff047e24 */ /* 0x000fe4000f8e00ff */
[----:B------:R-:W-:Y:S02]  /*01c0*/  IMAD.U32 R5, RZ, RZ, UR6 ;  /* 0x00000006ff057e24 */ /* 0x000fe4000f8e00ff */
        /* <DEDUP_REMOVED lines=18> */
[----:B------:R-:W-:-:S03]  /*02f0*/  VIADD R6, R6, 0x10 ;  /* 0x0000001006067836 */ /* 0x000fc60000000000 */
[----:B------:R-:W-:Y:S01]  /*0300*/  UISETP.NE.AND UP1, UPT, UR8, URZ, UPT ;  /* 0x000000ff0800728c */ /* 0x000fe2000bf25270 */
[----:B--2---:R-:W-:-:S04]  /*0310*/  FSETP.GT.AND P0, PT, R0, R15, PT ;  /* 0x0000000f0000720b */ /* 0x004fc80003f04000 */
[----:B------:R-:W-:-:S04]  /*0320*/  FSEL R0, R0, R15, P0 ;  /* 0x0000000f00007208 */ /* 0x000fc80000000000 */
[----:B---3--:R-:W-:-:S04]  /*0330*/  FSETP.GT.AND P0, PT, R0, R17, PT ;  /* 0x000000110000720b */ /* 0x008fc80003f04000 */
[----:B------:R-:W-:-:S04]  /*0340*/  FSEL R0, R0, R17, P0 ;  /* 0x0000001100007208 */ /* 0x000fc80000000000 */
[----:B----4-:R-:W-:-:S04]  /*0350*/  FSETP.GT.AND P0, PT, R0, R19, PT ;  /* 0x000000130000720b */ /* 0x010fc80003f04000 */
[----:B------:R-:W-:-:S04]  /*0360*/  FSEL R0, R0, R19, P0 ;  /* 0x0000001300007208 */ /* 0x000fc80000000000 */
[----:B-----5:R-:W-:-:S04]  /*0370*/  FSETP.GT.AND P0, PT, R0, R21, PT ;  /* 0x000000150000720b */ /* 0x020fc80003f04000 */
[----:B------:R-:W-:-:S04]  /*0380*/  FSEL R0, R0, R21, P0 ;  /* 0x0000001500007208 */ /* 0x000fc80000000000 */
[----:B------:R-:W-:-:S04]  /*0390*/  FSETP.GT.AND P0, PT, R0, R23, PT ;  /* 0x000000170000720b */ /* 0x000fc80003f04000 */
        /* <DEDUP_REMOVED lines=22> */
[----:B------:R-:W-:Y:S01]  /*0500*/  FSEL R0, R7, R14, P0 ;  /* 0x0000000e07007208 */ /* 0x000fe20000000000 */
[----:B------:R-:W-:Y:S08]  /*0510*/  BRA.U UP1, `(.L_x_28) ;  /* 0xfffffffd01247547 */ /* 0x000ff0000b83ffff */
.L_x_27:
[----:B------:R-:W-:Y:S05]  /*0520*/  BRA.U !UP0, `(.L_x_26) ;  /* 0x0000000508047547 */ /* 0x000fea000b800000 */
[----:B------:R-:W-:Y:S02]  /*0530*/  UISETP.GE.U32.AND UP0, UPT, UR10, 0x8, UPT ;  /* 0x000000080a00788c */ /* 0x000fe4000bf06070 */
[----:B------:R-:W-:-:S04]  /*0540*/  ULOP3.LUT UR6, UR7, 0x7, URZ, 0xc0, !UPT ;  /* 0x0000000707067892 */ /* 0x000fc8000f8ec0ff */
[----:B------:R-:W-:-:S03]  /*0550*/  UISETP.NE.AND UP1, UPT, UR6, URZ, UPT ;  /* 0x000000ff0600728c */ /* 0x000fc6000bf25270 */
[----:B------:R-:W-:Y:S08]  /*0560*/  BRA.U !UP0, `(.L_x_29) ;  /* 0x0000000108707547 */ /* 0x000ff0000b800000 */
[----:B------:R-:W0:Y:S01]  /*0570*/  LDC.64 R4, c[0x0][0x380] ;  /* 0x0000e000ff047b82 */ /* 0x000e220000000a00 */
[----:B------:R-:W-:-:S04]  /*0580*/  VIADD R7, R3, UR4 ;  /* 0x0000000403077c36 */ /* 0x000fc80008000000 */
        /* <DEDUP_REMOVED lines=25> */
[----:B------:R-:W-:-:S09]  /*0720*/  FSEL R0, R0, R21, P0 ;  /* 0x0000001500007208 */ /* 0x000fd20000000000 */
.L_x_29:
        /* <DEDUP_REMOVED lines=20> */
[----:B------:R-:W-:-:S09]  /*0870*/  FSEL R0, R0, R13, P0 ;  /* 0x0000000d00007208 */ /* 0x000fd20000000000 */
.L_x_30:
[----:B------:R-:W-:Y:S05]  /*0880*/  BRA.U !UP1, `(.L_x_26) ;  /* 0x00000001092c7547 */ /* 0x000fea000b800000 */
[----:B------:R-:W0:Y:S01]  /*0890*/  LDC.64 R6, c[0x0][0x380] ;  /* 0x0000e000ff067b82 */ /* 0x000e220000000a00 */
[----:B------:R-:W-:Y:S01]  /*08a0*/  VIADD R3, R3, UR4 ;  /* 0x0000000403037c36 */ /* 0x000fe20008000000 */
[----:B------:R-:W-:-:S12]  /*08b0*/  UIADD3 UR5, UPT, UPT, -UR5, URZ, URZ ;  /* 0x000000ff05057290 */ /* 0x000fd8000fffe1ff */
.L_x_31:
[----:B0-----:R-:W-:-:S06]  /*08c0*/  IMAD.WIDE R4, R3, 0x4, R6 ;  /* 0x0000000403047825 */ /* 0x001fcc00078e0206 */
[----:B------:R-:W2:Y:S01]  /*08d0*/  LDG.E R5, desc[UR12][R4.64] ;  /* 0x0000000c04057981 */ /* 0x000ea2000c1e1900 */
[----:B------:R-:W-:Y:S01]  /*08e0*/  UIADD3 UR5, UPT, UPT, UR5, 0x1, URZ ;  /* 0x0000000105057890 */ /* 0x000fe2000fffe0ff */
[----:B------:R-:W-:-:S03]  /*08f0*/  VIADD R3, R3, 0x1 ;  /* 0x0000000103037836 */ /* 0x000fc60000000000 */
[----:B------:R-:W-:Y:S01]  /*0900*/  UISETP.NE.AND UP0, UPT, UR5, URZ, UPT ;  /* 0x000000ff0500728c */ /* 0x000fe2000bf05270 */
[----:B--2---:R-:W-:-:S04]  /*0910*/  FSETP.GT.AND P0, PT, R0, R5, PT ;  /* 0x000000050000720b */ /* 0x004fc80003f04000 */
[----:B------:R-:W-:-:S04]  /*0920*/  FSEL R0, R0, R5, P0 ;  /* 0x0000000500007208 */ /* 0x000fc80000000000 */
[----:B------:R-:W-:Y:S05]  /*0930*/  BRA.U UP0, `(.L_x_31) ;  /* 0xfffffffd00e07547 */ /* 0x000fea000b83ffff */
.L_x_26:
[----:B------:R-:W0:Y:S02]  /*0940*/  LDC.64 R4, c[0x0][0x388] ;  /* 0x0000e200ff047b82 */ /* 0x000e240000000a00 */
[----:B0-----:R-:W-:-:S05]  /*0950*/  IMAD.WIDE R2, R2, 0x4, R4 ;  /* 0x0000000402027825 */ /* 0x001fca00078e0204 */
[----:B------:R-:W-:Y:S01]  /*0960*/  STG.E desc[UR12][R2.64], R0 ;  /* 0x0000000002007986 */ /* 0x000fe2000c10190c */
[----:B------:R-:W-:Y:S05]  /*0970*/  EXIT ;  /* 0x000000000000794d */ /* 0x000fea0003800000 */
.L_x_32:
        /* <DEDUP_REMOVED lines=16> */
.L_x_44:


//--------------------- .text._Z14QKDotAndScalarPfS_S_ifi --------------------------
	.section	.text._Z14QKDotAndScalarPfS_S_ifi,"ax",@progbits
	.align	128
        .global         _Z14QKDotAndScalarPfS_S_ifi
        .type           _Z14QKDotAndScalarPfS_S_ifi,@function
        .size           _Z14QKDotAndScalarPfS_S_ifi,(.L_x_45 - _Z14QKDotAndScalarPfS_S_ifi)
        .other          _Z14QKDotAndScalarPfS_S_ifi,@"STO_CUDA_ENTRY STV_DEFAULT"
_Z14QKDotAndScalarPfS_S_ifi:
.text._Z14QKDotAndScalarPfS_S_ifi:
[----:B------:R-:W-:Y:S01]  /*0000*/  LDC R1, c[0x0][0x37c] ;  /* 0x0000df00ff017b82 */ /* 0x000fe20000000800 */
[----:B------:R-:W0:Y:S07]  /*0010*/  S2R R3, SR_TID.Y ;  /* 0x0000000000037919 */ /* 0x000e2e0000002200 */
[----:B------:R-:W0:Y:S01]  /*0020*/  LDC R0, c[0x0][0x364] ;  /* 0x0000d900ff007b82 */ /* 0x000e220000000800 */
[----:B------:R-:W1:Y:S01]  /*0030*/  LDCU UR11, c[0x0][0x3a0] ;  /* 0x00007400ff0b77ac */ /* 0x000e620008000800 */
[----:B------:R-:W2:Y:S06]  /*0040*/  S2R R2, SR_TID.X ;  /* 0x0000000000027919 */ /* 0x000eac0000002100 */
[----:B------:R-:W0:Y:S08]  /*0050*/  S2UR UR4, SR_CTAID.Y ;  /* 0x00000000000479c3 */ /* 0x000e300000002600 */
[----:B------:R-:W2:Y:S08]  /*0060*/  S2UR UR5, SR_CTAID.X ;  /* 0x00000000000579c3 */ /* 0x000eb00000002500 */
[----:B------:R-:W2:Y:S01]  /*0070*/  LDC R7, c[0x0][0x360] ;  /* 0x0000d800ff077b82 */ /* 0x000ea20000000800 */
[----:B0-----:R-:W-:-:S02]  /*0080*/  IMAD R0, R0, UR4, R3 ;  /* 0x0000000400007c24 */ /* 0x001fc4000f8e0203 */
[----:B--2---:R-:W-:-:S05]  /*0090*/  IMAD R7, R7, UR5, R2 ;  /* 0x0000000507077c24 */ /* 0x004fca000f8e0202 */
[----:B------:R-:W-:-:S04]  /*00a0*/  VIMNMX R2, PT, PT, R0, R7, !PT ;  /* 0x0000000700027248 */ /* 0x000fc80007fe0100 */
        /* <DEDUP_REMOVED lines=9> */
[----:B------:R-:W-:Y:S02]  /*0140*/  ULOP3.LUT UR10, UR7, 0xf, URZ, 0xc0, !UPT ;  /* 0x0000000f070a7892 */ /* 0x000fe4000f8ec0ff */
[----:B------:R-:W-:Y:S01]  /*0150*/  IMAD R9, R7, UR7, RZ ;  /* 0x0000000707097c24 */ /* 0x000fe2000f8e02ff */
[----:B------:R-:W-:Y:S01]  /*0160*/  MOV R14, RZ ;  /* 0x000000ff000e7202 */ /* 0x000fe20000000f00 */
[----:B------:R-:W-:Y:S01]  /*0170*/  UMOV UR4, URZ ;  /* 0x000000ff00047c82 */ /* 0x000fe20008000000 */
[----:B------:R-:W-:Y:S01]  /*0180*/  UISETP.NE.AND UP0, UPT, UR10, URZ, UPT ;  /* 0x000000ff0a00728c */ /* 0x000fe2000bf05270 */
[----:B------:R-:W-:Y:S10]  /*0190*/  BRA.U !UP1, `(.L_x_34) ;  /* 0x0000000509107547 */ /* 0x000ff4000b800000 */
[----:B------:R-:W0:Y:S01]  /*01a0*/  LDC.64 R2, c[0x0][0x380] ;  /* 0x0000e000ff027b82 */ /* 0x000e220000000a00 */
[----:B------:R-:W1:Y:S01]  /*01b0*/  LDCU.64 UR8, c[0x0][0x388] ;  /* 0x00007100ff0877ac */ /* 0x000e620008000a00 */
[----:B------:R-:W-:Y:S02]  /*01c0*/  MOV R14, RZ ;  /* 0x000000ff000e7202 */ /* 0x000fe40000000f00 */
[----:B------:R-:W-:Y:S01]  /*01d0*/  MOV R6, R9 ;  /* 0x0000000900067202 */ /* 0x000fe20000000f00 */
[----:B------:R-:W-:Y:S02]  /*01e0*/  ULOP3.LUT UR4, UR7, 0x7ffffff0, URZ, 0xc0, !UPT ;  /* 0x7ffffff007047892 */ /* 0x000fe4000f8ec0ff */
[----:B-1----:R-:W-:Y:S02]  /*01f0*/  UIADD3 UR5, UP1, UPT, UR8, 0x20, URZ ;  /* 0x0000002008057890 */ /* 0x002fe4000ff3e0ff */
[----:B------:R-:W-:Y:S02]  /*0200*/  UIADD3 UR8, UPT, UPT, -UR4, URZ, URZ ;  /* 0x000000ff04087290 */ /* 0x000fe4000fffe1ff */
[----:B------:R-:W-:Y:S01]  /*0210*/  UIADD3.X UR6, UPT, UPT, URZ, UR9, URZ, UP1, !UPT ;  /* 0x00000009ff067290 */ /* 0x000fe20008ffe4ff */
[----:B0-----:R-:W-:-:S03]  /*0220*/  IMAD.WIDE.U32 R2, R8, 0x4, R2 ;  /* 0x0000000408027825 */ /* 0x001fc600078e0002 */
[----:B------:R-:W-:-:S04]  /*0230*/  IADD3 R4, P0, PT, R2, 0x20, RZ ;  /* 0x0000002002047810 */ /* 0x000fc80007f1e0ff */
[----:B------:R-:W-:-:S09]  /*0240*/  IADD3.X R5, PT, PT, RZ, R3, RZ, P0, !PT ;  /* 0x00000003ff057210 */ /* 0x000fd200007fe4ff */
.L_x_35:
[----:B------:R-:W-:Y:S01]  /*0250*/  MOV R2, UR5 ;  /* 0x0000000500027c02 */ /* 0x000fe20008000f00 */
[----:B------:R-:W2:Y:S01]  /*0260*/  LDG.E R15, desc[UR12][R4.64+-0x20] ;  /* 0xffffe00c040f7981 */ /* 0x000ea2000c1e1900 */
[----:B------:R-:W-:-:S03]  /*0270*/  MOV R3, UR6 ;  /* 0x0000000600037c02 */ /* 0x000fc60008000f00 */
[----:B------:R-:W3:Y:S01]  /*0280*/  LDG.E R17, desc[UR12][R4.64+-0x1c] ;  /* 0xffffe40c04117981 */ /* 0x000ee2000c1e1900 */
[----:B------:R-:W-:-:S03]  /*0290*/  IMAD.WIDE R2, R6, 0x4, R2 ;  /* 0x0000000406027825 */ /* 0x000fc600078e0202 */
[----:B------:R-:W4:Y:S04]  /*02a0*/  LDG.E R19, desc[UR12][R4.64+-0x18] ;  /* 0xffffe80c04137981 */ /* 0x000f28000c1e1900 */
        /* <DEDUP_REMOVED lines=13> */
[----:B--2---:R-:W-:-:S03]  /*0380*/  FFMA R16, R15, R16, R14 ;  /* 0x000000100f107223 */ /* 0x004fc6000000000e */
[----:B------:R-:W2:Y:S01]  /*0390*/  LDG.E R15, desc[UR12][R4.64+-0x4] ;  /* 0xfffffc0c040f7981 */ /* 0x000ea2000c1e1900 */
[----:B---3--:R-:W-:-:S03]  /*03a0*/  FFMA R24, R17, R24, R16 ;  /* 0x0000001811187223 */ /* 0x008fc60000000010 */
[----:B------:R-:W2:Y:S01]  /*03b0*/  LDG.E R14, desc[UR12][R2.64+-0x4] ;  /* 0xfffffc0c020e7981 */ /* 0x000ea2000c1e1900 */
[----:B----4-:R-:W-:-:S03]  /*03c0*/  FFMA R25, R19, R18, R24 ;  /* 0x0000001213197223 */ /* 0x010fc60000000018 */
[----:B------:R-:W3:Y:S04]  /*03d0*/  LDG.E R16, desc[UR12][R4.64] ;  /* 0x0000000c04107981 */ /* 0x000ee8000c1e1900 */
[----:B------:R-:W3:Y:S01]  /*03e0*/  LDG.E R17, desc[UR12][R2.64] ;  /* 0x0000000c02117981 */ /* 0x000ee2000c1e1900 */
[----:B-----5:R-:W-:-:S03]  /*03f0*/  FFMA R25, R20, R21, R25 ;  /* 0x0000001514197223 */ /* 0x020fc60000000019 */
[----:B------:R-:W4:Y:S04]  /*0400*/  LDG.E R18, desc[UR12][R4.64+0x4] ;  /* 0x0000040c04127981 */ /* 0x000f28000c1e1900 */
[----:B------:R-:W4:Y:S01]  /*0410*/  LDG.E R19, desc[UR12][R2.64+0x4] ;  /* 0x0000040c02137981 */ /* 0x000f22000c1e1900 */
[----:B------:R-:W-:-:S03]  /*0420*/  FFMA R25, R22, R23, R25 ;  /* 0x0000001716197223 */ /* 0x000fc60000000019 */
[----:B------:R-:W5:Y:S04]  /*0430*/  LDG.E R20, desc[UR12][R4.64+0x8] ;  /* 0x0000080c04147981 */ /* 0x000f68000c1e1900 */
[----:B------:R-:W5:Y:S01]  /*0440*/  LDG.E R21, desc[UR12][R2.64+0x8] ;  /* 0x0000080c02157981 */ /* 0x000f62000c1e1900 */
[----:B------:R-:W-:-:S03]  /*0450*/  FFMA R25, R10, R11, R25 ;  /* 0x0000000b0a197223 */ /* 0x000fc60000000019 */
[----:B------:R-:W5:Y:S04]  /*0460*/  LDG.E R22, desc[UR12][R4.64+0xc] ;  /* 0x00000c0c04167981 */ /* 0x000f68000c1e1900 */
[----:B------:R-:W5:Y:S04]  /*0470*/  LDG.E R23, desc[UR12][R2.64+0xc] ;  /* 0x00000c0c02177981 */ /* 0x000f68000c1e1900 */
[----:B------:R-:W5:Y:S01]  /*0480*/  LDG.E R10, desc[UR12][R4.64+0x10] ;  /* 0x0000100c040a7981 */ /* 0x000f62000c1e1900 */
[----:B------:R-:W-:-:S03]  /*0490*/  FFMA R28, R12, R13, R25 ;  /* 0x0000000d0c1c7223 */ /* 0x000fc60000000019 */
[----:B------:R-:W5:Y:S04]  /*04a0*/  LDG.E R11, desc[UR12][R2.64+0x10] ;  /* 0x0000100c020b7981 */ /* 0x000f68000c1e1900 */
[----:B------:R-:W5:Y:S04]  /*04b0*/  LDG.E R24, desc[UR12][R4.64+0x14] ;  /* 0x0000140c04187981 */ /* 0x000f68000c1e1900 */
[----:B------:R-:W5:Y:S04]  /*04c0*/  LDG.E R25, desc[UR12][R2.64+0x14] ;  /* 0x0000140c02197981 */ /* 0x000f68000c1e1900 */
[----:B------:R0:W5:Y:S04]  /*04d0*/  LDG.E R13, desc[UR12][R4.64+0x18] ;  /* 0x0000180c040d7981 */ /* 0x000168000c1e1900 */
[----:B------:R-:W5:Y:S01]  /*04e0*/  LDG.E R12, desc[UR12][R2.64+0x18] ;  /* 0x0000180c020c7981 */ /* 0x000f62000c1e1900 */
[----:B------:R-:W-:-:S04]  /*04f0*/  UIADD3 UR8, UPT, UPT, UR8, 0x10, URZ ;  /* 0x0000001008087890 */ /* 0x000fc8000fffe0ff */
[----:B------:R-:W-:Y:S01]  /*0500*/  UISETP.NE.AND UP1, UPT, UR8, URZ, UPT ;  /* 0x000000ff0800728c */ /* 0x000fe2000bf25270 */
[----:B0-----:R-:W-:Y:S02]  /*0510*/  IADD3 R4, P0, PT, R4, 0x40, RZ ;  /* 0x0000004004047810 */ /* 0x001fe40007f1e0ff */
[----:B------:R-:W-:Y:S02]  /*0520*/  IADD3 R6, PT, PT, R6, 0x10, RZ ;  /* 0x0000001006067810 */ /* 0x000fe40007ffe0ff */
[----:B------:R-:W-:Y:S01]  /*0530*/  IADD3.X R5, PT, PT, RZ, R5, RZ, P0, !PT ;  /* 0x00000005ff057210 */ /* 0x000fe200007fe4ff */
[----:B--2---:R-:W-:-:S04]  /*0540*/  FFMA R15, R15, R14, R28 ;  /* 0x0000000e0f0f7223 */ /* 0x004fc8000000001c */
[----:B---3--:R-:W-:-:S04]  /*0550*/  FFMA R15, R16, R17, R15 ;  /* 0x00000011100f7223 */ /* 0x008fc8000000000f */
[----:B----4-:R-:W-:-:S04]  /*0560*/  FFMA R15, R18, R19, R15 ;  /* 0x00000013120f7223 */ /* 0x010fc8000000000f */
[----:B-----5:R-:W-:-:S04]  /*0570*/  FFMA R15, R20, R21, R15 ;  /* 0x00000015140f7223 */ /* 0x020fc8000000000f */
[----:B------:R-:W-:-:S04]  /*0580*/  FFMA R15, R22, R23, R15 ;  /* 0x00000017160f7223 */ /* 0x000fc8000000000f */
[----:B------:R-:W-:-:S04]  /*0590*/  FFMA R11, R10, R11, R15 ;  /* 0x0000000b0a0b7223 */ /* 0x000fc8000000000f */
[----:B------:R-:W-:-:S04]  /*05a0*/  FFMA R24, R24, R25, R11 ;  /* 0x0000001918187223 */ /* 0x000fc8000000000b */
[----:B------:R-:W-:-:S04]  /*05b0*/  FFMA R13, R13, R12, R24 ;  /* 0x0000000c0d0d7223 */ /* 0x000fc80000000018 */
[----:B------:R-:W-:Y:S01]  /*05c0*/  FFMA R14, R26, R27, R13 ;  /* 0x0000001b1a0e7223 */ /* 0x000fe2000000000d */
[----:B------:R-:W-:Y:S06]  /*05d0*/  BRA.U UP1, `(.L_x_35) ;  /* 0xfffffffd011c7547 */ /* 0x000fec000b83ffff */
.L_x_34:
[----:B------:R-:W-:Y:S05]  /*05e0*/  BRA.U !UP0, `(.L_x_33) ;  /* 0x0000000508687547 */ /* 0x000fea000b800000 */
[----:B------:R-:W-:Y:S02]  /*05f0*/  UISETP.GE.U32.AND UP0, UPT, UR10, 0x8, UPT ;  /* 0x000000080a00788c */ /* 0x000fe4000bf06070 */
[----:B------:R-:W-:-:S04]  /*0600*/  ULOP3.LUT UR6, UR7, 0x7, URZ, 0xc0, !UPT ;  /* 0x0000000707067892 */ /* 0x000fc8000f8ec0ff */
[----:B------:R-:W-:-:S03]  /*0610*/  UISETP.NE.AND UP1, UPT, UR6, URZ, UPT ;  /* 0x000000ff0600728c */ /* 0x000fc6000bf25270 */
[----:B------:R-:W-:Y:S08]  /*0620*/  BRA.U !UP0, `(.L_x_36) ;  /* 0x0000000108907547 */ /* 0x000ff0000b800000 */
[----:B------:R-:W0:Y:S01]  /*0630*/  LDC.64 R10, c[0x0][0x380] ;  /* 0x0000e000ff0a7b82 */ /* 0x000e220000000a00 */
[----:B------:R-:W1:Y:S01]  /*0640*/  LDCU.64 UR8, c[0x0][0x380] ;  /* 0x00007000ff0877ac */ /* 0x000e620008000a00 */
[C---:B------:R-:W-:Y:S02]  /*0650*/  IADD3 R3, PT, PT, R8.reuse, UR4, RZ ;  /* 0x0000000408037c10 */ /* 0x040fe4000fffe0ff */
[----:B------:R-:W-:Y:S02]  /*0660*/  IADD3 R6, P0, PT, R8, UR4, RZ ;  /* 0x0000000408067c10 */ /* 0x000fe4000ff1e0ff */
[----:B------:R-:W-:Y:S02]  /*0670*/  IADD3 R13, PT, PT, R9, UR4, RZ ;  /* 0x00000004090d7c10 */ /* 0x000fe4000fffe0ff */
[----:B------:R-:W2:Y:S01]  /*0680*/  LDC.64 R4, c[0x0][0x388] ;  /* 0x0000e200ff047b82 */ /* 0x000ea20000000a00 */
[----:B0-----:R-:W-:Y:S01]  /*0690*/  IMAD.WIDE.U32 R10, R3, 0x4, R10 ;  /* 0x00000004030a7825 */ /* 0x001fe200078e000a */
[----:B------:R-:W-:-:S02]  /*06a0*/  IADD3.X R3, PT, PT, RZ, RZ, RZ, P0, !PT ;  /* 0x000000ffff037210 */ /* 0x000fc400007fe4ff */
[C---:B-1----:R-:W-:Y:S02]  /*06b0*/  LEA R2, P0, R6.reuse, UR8, 0x2 ;  /* 0x0000000806027c11 */ /* 0x042fe4000f8010ff */
[----:B------:R-:W3:Y:S02]  /*06c0*/  LDG.E R15, desc[UR12][R10.64] ;  /* 0x0000000c0a0f7981 */ /* 0x000ee4000c1e1900 */
[----:B------:R-:W-:Y:S01]  /*06d0*/  LEA.HI.X R3, R6, UR9, R3, 0x2, P0 ;  /* 0x0000000906037c11 */ /* 0x000fe200080f1403 */
[----:B--2---:R-:W-:-:S04]  /*06e0*/  IMAD.WIDE R4, R13, 0x4, R4 ;  /* 0x000000040d047825 */ /* 0x004fc800078e0204 */
[----:B------:R-:W2:Y:S04]  /*06f0*/  LDG.E R18, desc[UR12][R2.64+0x4] ;  /* 0x0000040c02127981 */ /* 0x000ea8000c1e1900 */
[----:B------:R-:W3:Y:S04]  /*0700*/  LDG.E R16, desc[UR12][R4.64] ;  /* 0x0000000c04107981 */ /* 0x000ee8000c1e1900 */
[----:B------:R-:W2:Y:S04]  /*0710*/  LDG.E R17, desc[UR12][R4.64+0x4] ;  /* 0x0000040c04117981 */ /* 0x000ea8000c1e1900 */
[----:B------:R-:W4:Y:S04]  /*0720*/  LDG.E R19, desc[UR12][R4.64+0x8] ;  /* 0x0000080c04137981 */ /* 0x000f28000c1e1900 */
        /* <DEDUP_REMOVED lines=12> */
[----:B---3--:R-:W-:-:S04]  /*07f0*/  FFMA R15, R15, R16, R14 ;  /* 0x000000100f0f7223 */ /* 0x008fc8000000000e */
[----:B--2---:R-:W-:-:S04]  /*0800*/  FFMA R15, R18, R17, R15 ;  /* 0x00000011120f7223 */ /* 0x004fc8000000000f */
[----:B----4-:R-:W-:-:S04]  /*0810*/  FFMA R15, R20, R19, R15 ;  /* 0x00000013140f7223 */ /* 0x010fc8000000000f */
[----:B-----5:R-:W-:-:S04]  /*0820*/  FFMA R15, R22, R21, R15 ;  /* 0x00000015160f7223 */ /* 0x020fc8000000000f */
[----:B------:R-:W-:-:S04]  /*0830*/  FFMA R15, R24, R23, R15 ;  /* 0x00000017180f7223 */ /* 0x000fc8000000000f */
[----:B------:R-:W-:-:S04]  /*0840*/  FFMA R13, R12, R13, R15 ;  /* 0x0000000d0c0d7223 */ /* 0x000fc8000000000f */
[----:B------:R-:W-:-:S04]  /*0850*/  FFMA R11, R6, R11, R13 ;  /* 0x0000000b060b7223 */ /* 0x000fc8000000000d */
[----:B------:R-:W-:-:S07]  /*0860*/  FFMA R14, R10, R25, R11 ;  /* 0x000000190a0e7223 */ /* 0x000fce000000000b */
.L_x_36:
        /* <DEDUP_REMOVED lines=13> */
[----:B-1----:R-:W-:-:S03]  /*0940*/  LEA R2, P0, R6, UR6, 0x2 ;  /* 0x0000000606027c11 */ /* 0x002fc6000f8010ff */
[----:B------:R-:W3:Y:S01]  /*0950*/  LDG.E R11, desc[UR12][R10.64] ;  /* 0x0000000c0a0b7981 */ /* 0x000ee2000c1e1900 */
        /* <DEDUP_REMOVED lines=8> */
[----:B------:R-:W5:Y:S01]  /*09e0*/  LDG.E R18, desc[UR12][R4.64+0xc] ;  /* 0x00000c0c04127981 */ /* 0x000f62000c1e1900 */
[----:B------:R-:W-:Y:S01]  /*09f0*/  UIADD3 UR4, UPT, UPT, UR4, 0x4, URZ ;  /* 0x0000000404047890 */ /* 0x000fe2000fffe0ff */
[----:B---3--:R-:W-:-:S04]  /*0a00*/  FFMA R6, R11, R6, R14 ;  /* 0x000000060b067223 */ /* 0x008fc8000000000e */
[----:B--2---:R-:W-:-:S04]  /*0a10*/  FFMA R6, R13, R12, R6 ;  /* 0x0000000c0d067223 */ /* 0x004fc80000000006 */
[----:B----4-:R-:W-:-:S04]  /*0a20*/  FFMA R6, R15, R16, R6 ;  /* 0x000000100f067223 */ /* 0x010fc80000000006 */
[----:B-----5:R-:W-:-:S07]  /*0a30*/  FFMA R14, R17, R18, R6 ;  /* 0x00000012110e7223 */ /* 0x020fce0000000006 */
.L_x_37:
[----:B------:R-:W-:Y:S05]  /*0a40*/  BRA.U !UP1, `(.L_x_33) ;  /* 0x0000000109507547 */ /* 0x000fea000b800000 */
[----:B------:R-:W0:Y:S01]  /*0a50*/  LDC.64 R4, c[0x0][0x380] ;  /* 0x0000e000ff047b82 */ /* 0x000e220000000a00 */
[----:B------:R-:W-:Y:S01]  /*0a60*/  IADD3 R11, PT, PT, R8, UR4, RZ ;  /* 0x00000004080b7c10 */ /* 0x000fe2000fffe0ff */
[----:B------:R-:W-:-:S06]  /*0a70*/  UIADD3 UR5, UPT, UPT, -UR5, URZ, URZ ;  /* 0x000000ff05057290 */ /* 0x000fcc000fffe1ff */
[----:B------:R-:W1:Y:S01]  /*0a80*/  LDC.64 R2, c[0x0][0x388] ;  /* 0x0000e200ff027b82 */ /* 0x000e620000000a00 */
[----:B0-----:R-:W-:Y:S01]  /*0a90*/  IMAD.WIDE.U32 R4, R11, 0x4, R4 ;  /* 0x000000040b047825 */ /* 0x001fe200078e0004 */
[----:B------:R-:W-:Y:S02]  /*0aa0*/  IADD3 R11, PT, PT, R9, UR4, RZ ;  /* 0x00000004090b7c10 */ /* 0x000fe4000fffe0ff */
[----:B------:R-:W-:Y:S02]  /*0ab0*/  MOV R6, R4 ;  /* 0x0000000400067202 */ /* 0x000fe40000000f00 */
[----:B------:R-:W-:-:S07]  /*0ac0*/  MOV R13, R5 ;  /* 0x00000005000d7202 */ /* 0x000fce0000000f00 */
.L_x_38:
[----:B-1----:R-:W-:Y:S01]  /*0ad0*/  IMAD.WIDE R4, R11, 0x4, R2 ;  /* 0x000000040b047825 */ /* 0x002fe200078e0202 */
[----:B------:R-:W-:Y:S02]  /*0ae0*/  MOV R9, R13 ;  /* 0x0000000d00097202 */ /* 0x000fe40000000f00 */
[----:B------:R-:W-:-:S03]  /*0af0*/  MOV R8, R6 ;  /* 0x0000000600087202 */ /* 0x000fc60000000f00 */
[----:B------:R-:W2:Y:S04]  /*0b00*/  LDG.E R4, desc[UR12][R4.64] ;  /* 0x0000000c04047981 */ /* 0x000ea8000c1e1900 */
[----:B------:R-:W2:Y:S01]  /*0b10*/  LDG.E R9, desc[UR12][R8.64] ;  /* 0x0000000c08097981 */ /* 0x000ea2000c1e1900 */
[----:B------:R-:W-:Y:S01]  /*0b20*/  UIADD3 UR5, UPT, UPT, UR5, 0x1, URZ ;  /* 0x0000000105057890 */ /* 0x000fe2000fffe0ff */
[----:B------:R-:W-:Y:S02]  /*0b30*/  IADD3 R6, P0, PT, R6, 0x4, RZ ;  /* 0x0000000406067810 */ /* 0x000fe40007f1e0ff */
[----:B------:R-:W-:Y:S01]  /*0b40*/  IADD3 R11, PT, PT, R11, 0x1, RZ ;  /* 0x000000010b0b7810 */ /* 0x000fe20007ffe0ff */
[----:B------:R-:W-:Y:S01]  /*0b50*/  UISETP.NE.AND UP0, UPT, UR5, URZ, UPT ;  /* 0x000000ff0500728c */ /* 0x000fe2000bf05270 */
[----:B------:R-:W-:Y:S01]  /*0b60*/  IADD3.X R13, PT, PT, RZ, R13, RZ, P0, !PT ;  /* 0x0000000dff0d7210 */ /* 0x000fe200007fe4ff */
[----:B--2---:R-:W-:-:S07]  /*0b70*/  FFMA R14, R9, R4, R14 ;  /* 0x00000004090e7223 */ /* 0x004fce000000000e */
[----:B------:R-:W-:Y:S05]  /*0b80*/  BRA.U UP0, `(.L_x_38) ;  /* 0xfffffffd00d07547 */ /* 0x000fea000b83ffff */
.L_x_33:
[----:B------:R-:W0:Y:S01]  /*0b90*/  LDC.64 R2, c[0x0][0x390] ;  /* 0x0000e400ff027b82 */ /* 0x000e220000000a00 */
[----:B------:R-:W1:Y:S01]  /*0ba0*/  LDCU UR4, c[0x0][0x39c] ;  /* 0x00007380ff0477ac */ /* 0x000e620008000800 */
[----:B------:R-:W-:Y:S02]  /*0bb0*/  IMAD R7, R0, UR11, R7 ;  /* 0x0000000b00077c24 */ /* 0x000fe4000f8e0207 */
[----:B-1----:R-:W-:Y:S02]  /*0bc0*/  FMUL R5, R14, UR4 ;  /* 0x000000040e057c20 */ /* 0x002fe40008400000 */
[----:B0-----:R-:W-:-:S05]  /*0bd0*/  IMAD.WIDE R2, R7, 0x4, R2 ;  /* 0x0000000407027825 */ /* 0x001fca00078e0202 */
[----:B------:R-:W-:Y:S01]  /*0be0*/  STG.E desc[UR12][R2.64], R5 ;  /* 0x0000000502007986 */ /* 0x000fe2000c10190c */
[----:B------:R-:W-:Y:S05]  /*0bf0*/  EXIT ;  /* 0x000000000000794d */ /* 0x000fea0003800000 */
.L_x_39:
        /* <DEDUP_REMOVED lines=16> */
.L_x_45:


//--------------------- .nv.shared.reserved.0     --------------------------
	.section	.nv.shared.reserved.0,"aw",@nobits
	.weak		__nv_reservedSMEM_offset_0_alias
	.size		__nv_reservedSMEM_offset_0_alias, 0, 64
	.other		__nv_reservedSMEM_offset_0_alias,@"STO_CUDA_RESERVED_SHARED STV_DEFAULT"
__nv_reservedSMEM_offset_0_alias:
	.zero		0
	.zero		64


//--------------------- .nv.constant0._Z12UpdateMiLiOiPfS_S_S_S_S_S_ii --------------------------
	.section	.nv.constant0._Z12UpdateMiLiOiPfS_S_S_S_S_S_ii,"a",@progbits
	.sectionflags	@""
	.align	4
.nv.constant0._Z12UpdateMiLiOiPfS_S_S_S_S_S_ii:
	.zero		960


//--------------------- .nv.constant0._Z6RowSumPfS_ii --------------------------
	.section	.nv.constant0._Z6RowSumPfS_ii,"a",@progbits
	.sectionflags	@""
	.align	4
.nv.constant0._Z6RowSumPfS_ii:
	.zero		920


//--------------------- .nv.constant0._Z14MinusMaxAndExpPfS_S_ii --------------------------
	.section	.nv.constant0._Z14MinusMaxAndExpPfS_S_ii,"a",@progbits
	.sectionflags	@""
	.align	4
.nv.constant0._Z14MinusMaxAndExpPfS_S_ii:
	.zero		928


//--------------------- .nv.constant0._Z6RowMaxPfS_ii --------------------------
	.section	.nv.constant0._Z6RowMaxPfS_ii,"a",@progbits
	.sectionflags	@""
	.align	4
.nv.constant0._Z6RowMaxPfS_ii:
	.zero		920


//--------------------- .nv.constant0._Z14QKDotAndScalarPfS_S_ifi --------------------------
	.section	.nv.constant0._Z14QKDotAndScalarPfS_S_ifi,"a",@progbits
	.sectionflags	@""
	.align	4
.nv.constant0._Z14QKDotAndScalarPfS_S_ifi:
	.zero		932


//--------------------- SYMBOLS --------------------------

	.type		.nv.reservedSmem.offset0,@object
	.size		.nv.reservedSmem.offset0,0x4
